// auto-generated by cutlass_sweep.gemm — config: {"arch": "sm_100", "cluster_m": 2, "cluster_n": 1, "dtype": "int8", "dtype_b": "int8", "layout": "nt", "stages": 0, "tile_k": 32, "tile_m": 64, "tile_n": 256}
#include "cutlass/cutlass.h"
#include "cutlass/gemm/collective/collective_builder.hpp"
#include "cutlass/gemm/device/gemm_universal_adapter.h"
#include "cutlass/gemm/kernel/gemm_universal.hpp"
#include "cutlass/epilogue/collective/collective_builder.hpp"

using ElemA = int8_t;
using ElemB = int8_t;
using ElemCD = int8_t;
using Acc  = int32_t;
using TileShape    = cute::Shape<cute::_64, cute::_256, cute::_32>;
using ClusterShape = cute::Shape<cute::_2, cute::_1, cute::_1>;

using CollectiveEpilogue = typename cutlass::epilogue::collective::CollectiveBuilder<
    cutlass::arch::Sm100, cutlass::arch::OpClassTensorOp,
    TileShape, ClusterShape,
    cutlass::epilogue::collective::EpilogueTileAuto,
    Acc, Acc,
    ElemCD, cutlass::layout::RowMajor, 128 / cutlass::sizeof_bits<ElemCD>::value,
    ElemCD, cutlass::layout::RowMajor, 128 / cutlass::sizeof_bits<ElemCD>::value,
    cutlass::epilogue::collective::EpilogueScheduleAuto
  >::CollectiveOp;

using CollectiveMainloop = typename cutlass::gemm::collective::CollectiveBuilder<
    cutlass::arch::Sm100, cutlass::arch::OpClassTensorOp,
    ElemA, cutlass::layout::RowMajor, 128 / cutlass::sizeof_bits<ElemA>::value,
    ElemB, cutlass::layout::ColumnMajor, 128 / cutlass::sizeof_bits<ElemB>::value,
    Acc,
    TileShape, ClusterShape,
    cutlass::gemm::collective::StageCountAutoCarveout<static_cast<int>(sizeof(typename CollectiveEpilogue::SharedStorage))>,
    cutlass::gemm::collective::KernelScheduleAuto
  >::CollectiveOp;

using GemmKernel = cutlass::gemm::kernel::GemmUniversal<
    cute::Shape<int,int,int,int>,
    CollectiveMainloop,
    CollectiveEpilogue
>;
using Gemm = cutlass::gemm::device::GemmUniversalAdapter<GemmKernel>;

// Force the device kernel symbol into the cubin without needing a host main.
auto* _anchor = &cutlass::device_kernel<GemmKernel>;


// ===== COMPILED SASS (sm_100a) =====

	.target	sm_100a

	.elftype	@"ET_EXEC"


//--------------------- .note.nv.tkinfo           --------------------------
	.section	.note.nv.tkinfo,"",@"SHT_NOTE"
	.sectionflags	@"SHF_NOTE_NV_TKINFO"
	.tkinfo
        /*0018*/ 	.word	0x00000002
        /*0030*/ 	.string	""
        /*0030*/ 	.string	"ptxas"
        /*0030*/ 	.string	"Cuda compilation tools, release 13.0, V13.0.88"
        /*0030*/ 	.string	"Build cuda_13.0.r13.0/compiler.36424714_0"
        /*0030*/ 	.string	"-arch sm_100a -m 64 "



//--------------------- .note.nv.cuinfo           --------------------------
	.section	.note.nv.cuinfo,"",@"SHT_NOTE"
	.sectionflags	@"SHF_NOTE_NV_CUINFO"
        /*0018*/ 	.short	0x0002
        /*001a*/ 	.short	0x0064
        /*001c*/ 	.short	0x0082
	.zero		2


//--------------------- .nv.info                  --------------------------
	.section	.nv.info,"",@"SHT_CUDA_INFO"
	.align	4


	//----- nvinfo : EIATTR_REGCOUNT
	.align		4
        /*0000*/ 	.byte	0x04, 0x2f
        /*0002*/ 	.short	(.L_20 - .L_19)
	.align		4
.L_19:
        /*0004*/ 	.word	index@(_ZN7cutlass13device_kernelINS_4gemm6kernel13GemmUniversalIN4cute5tupleIJiiiiEEENS1_10collective13CollectiveMmaINS1_35MainloopSm100TmaUmmaWarpSpecializedILi20ELi2ELi4ENS5_IJNS4_1CILi2EEENSA_ILi1EEESC_EEEEENS5_IJNSA_ILi64EEENSA_ILi256EEENSA_ILi32EEEEEEaNS5_IJlSC_lEEEaSJ_NS4_8TiledMMAINS4_8MMA_AtomIJNS4_15SM100_MMA_S8_SSIaaiLi64ELi256ELNS4_4UMMA5MajorE0ELSO_0ELNSN_8SaturateE0EEEEEENS4_6LayoutINS5_IJSC_SC_SC_EEENS5_IJNSA_ILi0EEESU_SU_EEEEENS5_IJNS4_10UnderscoreESX_SX_EEEEENS4_13SM90_TMA_LOADENS4_14ComposedLayoutINS4_7SwizzleILi1ELi4ELi3EEENS4_18smem_ptr_flag_bitsILi8EEENSS_INS5_IJNSA_ILi8EEESH_EEENS5_IJSH_SC_EEEEEEEvNS4_8identityENS4_23SM90_TMA_LOAD_MULTICASTES1A_vS1B_EENS_8epilogue10collective18CollectiveEpilogueINS1E_23Sm100TmaWarpSpecializedILi4ELi2ELi32ELb0ELb0EEEJSI_NS5_IJNSS_ISF_SC_EES1J_EEEaSJ_aSJ_NS1E_6fusion15FusionCallbacksIS1I_NS1L_17LinearCombinationIaiaiLNS_15FloatRoundStyleE2EEESI_S1K_JEEENS4_5SM1004TMEM4LOAD26SM100_TMEM_LOAD_16dp32b32xES10_NS11_INS12_ILi2ELi4ELi3EEES15_NSS_INS5_IJS16_SF_EEENS5_IJSF_SC_EEEEEEENS4_39AutoVectorizingCopyWithAssumedAlignmentILi128EEENS4_14SM90_TMA_STOREES1Z_S21_S21_EEEvvEEEEvNT_6ParamsE)
        /*0008*/ 	.word	0x0000005c


	//----- nvinfo : EIATTR_FRAME_SIZE
	.align		4
.L_20:
        /*000c*/ 	.byte	0x04, 0x11
        /*000e*/ 	.short	(.L_22 - .L_21)
	.align		4
.L_21:
        /*0010*/ 	.word	index@($__internal_2_$__cuda_sm10x_tcgen05_guardrail_trap_unallocated_columns_being_dealloced)
        /*0014*/ 	.word	0x00000000


	//----- nvinfo : EIATTR_FRAME_SIZE
	.align		4
.L_22:
        /*0018*/ 	.byte	0x04, 0x11
        /*001a*/ 	.short	(.L_24 - .L_23)
	.align		4
.L_23:
        /*001c*/ 	.word	index@($__internal_1_$__cuda_sm10x_tcgen05_guardrail_trap_phase_invalid_during_alloc)
        /*0020*/ 	.word	0x00000000


	//----- nvinfo : EIATTR_FRAME_SIZE
	.align		4
.L_24:
        /*0024*/ 	.byte	0x04, 0x11
        /*0026*/ 	.short	(.L_26 - .L_25)
	.align		4
.L_25:
        /*0028*/ 	.word	index@($__internal_0_$__cuda_sm10x_tcgen05_guardrail_trap_col_being_dealloced_not_returned_by_alloc)
        /*002c*/ 	.word	0x00000000


	//----- nvinfo : EIATTR_FRAME_SIZE
	.align		4
.L_26:
        /*0030*/ 	.byte	0x04, 0x11
        /*0032*/ 	.short	(.L_28 - .L_27)
	.align		4
.L_27:
        /*0034*/ 	.word	index@(_ZN7cutlass13device_kernelINS_4gemm6kernel13GemmUniversalIN4cute5tupleIJiiiiEEENS1_10collective13CollectiveMmaINS1_35MainloopSm100TmaUmmaWarpSpecializedILi20ELi2ELi4ENS5_IJNS4_1CILi2EEENSA_ILi1EEESC_EEEEENS5_IJNSA_ILi64EEENSA_ILi256EEENSA_ILi32EEEEEEaNS5_IJlSC_lEEEaSJ_NS4_8TiledMMAINS4_8MMA_AtomIJNS4_15SM100_MMA_S8_SSIaaiLi64ELi256ELNS4_4UMMA5MajorE0ELSO_0ELNSN_8SaturateE0EEEEEENS4_6LayoutINS5_IJSC_SC_SC_EEENS5_IJNSA_ILi0EEESU_SU_EEEEENS5_IJNS4_10UnderscoreESX_SX_EEEEENS4_13SM90_TMA_LOADENS4_14ComposedLayoutINS4_7SwizzleILi1ELi4ELi3EEENS4_18smem_ptr_flag_bitsILi8EEENSS_INS5_IJNSA_ILi8EEESH_EEENS5_IJSH_SC_EEEEEEEvNS4_8identityENS4_23SM90_TMA_LOAD_MULTICASTES1A_vS1B_EENS_8epilogue10collective18CollectiveEpilogueINS1E_23Sm100TmaWarpSpecializedILi4ELi2ELi32ELb0ELb0EEEJSI_NS5_IJNSS_ISF_SC_EES1J_EEEaSJ_aSJ_NS1E_6fusion15FusionCallbacksIS1I_NS1L_17LinearCombinationIaiaiLNS_15FloatRoundStyleE2EEESI_S1K_JEEENS4_5SM1004TMEM4LOAD26SM100_TMEM_LOAD_16dp32b32xES10_NS11_INS12_ILi2ELi4ELi3EEES15_NSS_INS5_IJS16_SF_EEENS5_IJSF_SC_EEEEEEENS4_39AutoVectorizingCopyWithAssumedAlignmentILi128EEENS4_14SM90_TMA_STOREES1Z_S21_S21_EEEvvEEEEvNT_6ParamsE)
        /*0038*/ 	.word	0x00000000


	//----- nvinfo : EIATTR_MIN_STACK_SIZE
	.align		4
.L_28:
        /*003c*/ 	.byte	0x04, 0x12
        /*003e*/ 	.short	(.L_30 - .L_29)
	.align		4
.L_29:
        /*0040*/ 	.word	index@(_ZN7cutlass13device_kernelINS_4gemm6kernel13GemmUniversalIN4cute5tupleIJiiiiEEENS1_10collective13CollectiveMmaINS1_35MainloopSm100TmaUmmaWarpSpecializedILi20ELi2ELi4ENS5_IJNS4_1CILi2EEENSA_ILi1EEESC_EEEEENS5_IJNSA_ILi64EEENSA_ILi256EEENSA_ILi32EEEEEEaNS5_IJlSC_lEEEaSJ_NS4_8TiledMMAINS4_8MMA_AtomIJNS4_15SM100_MMA_S8_SSIaaiLi64ELi256ELNS4_4UMMA5MajorE0ELSO_0ELNSN_8SaturateE0EEEEEENS4_6LayoutINS5_IJSC_SC_SC_EEENS5_IJNSA_ILi0EEESU_SU_EEEEENS5_IJNS4_10UnderscoreESX_SX_EEEEENS4_13SM90_TMA_LOADENS4_14ComposedLayoutINS4_7SwizzleILi1ELi4ELi3EEENS4_18smem_ptr_flag_bitsILi8EEENSS_INS5_IJNSA_ILi8EEESH_EEENS5_IJSH_SC_EEEEEEEvNS4_8identityENS4_23SM90_TMA_LOAD_MULTICASTES1A_vS1B_EENS_8epilogue10collective18CollectiveEpilogueINS1E_23Sm100TmaWarpSpecializedILi4ELi2ELi32ELb0ELb0EEEJSI_NS5_IJNSS_ISF_SC_EES1J_EEEaSJ_aSJ_NS1E_6fusion15FusionCallbacksIS1I_NS1L_17LinearCombinationIaiaiLNS_15FloatRoundStyleE2EEESI_S1K_JEEENS4_5SM1004TMEM4LOAD26SM100_TMEM_LOAD_16dp32b32xES10_NS11_INS12_ILi2ELi4ELi3EEES15_NSS_INS5_IJS16_SF_EEENS5_IJSF_SC_EEEEEEENS4_39AutoVectorizingCopyWithAssumedAlignmentILi128EEENS4_14SM90_TMA_STOREES1Z_S21_S21_EEEvvEEEEvNT_6ParamsE)
        /*0044*/ 	.word	0x00000000
.L_30:


//--------------------- .nv.compat                --------------------------
	.section	.nv.compat,"",@"SHT_CUDA_COMPAT_INFO"
	.align	4
        /*0000*/ 	.byte	0x02, 0x09, 0x01, 0x00, 0x02, 0x02, 0x03, 0x00, 0x02, 0x05, 0x06, 0x00, 0x03, 0x07, 0x01, 0x01
        /*0010*/ 	.byte	0x02, 0x03, 0x01, 0x00, 0x02, 0x06, 0x01, 0x00, 0x04, 0x0b, 0x08, 0x00, 0x01, 0x00, 0x00, 0x00
        /*0020*/ 	.byte	0x00, 0x00, 0x00, 0x00


//--------------------- .nv.info._ZN7cutlass13device_kernelINS_4gemm6kernel13GemmUniversalIN4cute5tupleIJiiiiEEENS1_10collective13CollectiveMmaINS1_35MainloopSm100TmaUmmaWarpSpecializedILi20ELi2ELi4ENS5_IJNS4_1CILi2EEENSA_ILi1EEESC_EEEEENS5_IJNSA_ILi64EEENSA_ILi256EEENSA_ILi32EEEEEEaNS5_IJlSC_lEEEaSJ_NS4_8TiledMMAINS4_8MMA_AtomIJNS4_15SM100_MMA_S8_SSIaaiLi64ELi256ELNS4_4UMMA5MajorE0ELSO_0ELNSN_8SaturateE0EEEEEENS4_6LayoutINS5_IJSC_SC_SC_EEENS5_IJNSA_ILi0EEESU_SU_EEEEENS5_IJNS4_10UnderscoreESX_SX_EEEEENS4_13SM90_TMA_LOADENS4_14ComposedLayoutINS4_7SwizzleILi1ELi4ELi3EEENS4_18smem_ptr_flag_bitsILi8EEENSS_INS5_IJNSA_ILi8EEESH_EEENS5_IJSH_SC_EEEEEEEvNS4_8identityENS4_23SM90_TMA_LOAD_MULTICASTES1A_vS1B_EENS_8epilogue10collective18CollectiveEpilogueINS1E_23Sm100TmaWarpSpecializedILi4ELi2ELi32ELb0ELb0EEEJSI_NS5_IJNSS_ISF_SC_EES1J_EEEaSJ_aSJ_NS1E_6fusion15FusionCallbacksIS1I_NS1L_17LinearCombinationIaiaiLNS_15FloatRoundStyleE2EEESI_S1K_JEEENS4_5SM1004TMEM4LOAD26SM100_TMEM_LOAD_16dp32b32xES10_NS11_INS12_ILi2ELi4ELi3EEES15_NSS_INS5_IJS16_SF_EEENS5_IJSF_SC_EEEEEEENS4_39AutoVectorizingCopyWithAssumedAlignmentILi128EEENS4_14SM90_TMA_STOREES1Z_S21_S21_EEEvvEEEEvNT_6ParamsE --------------------------
	.section	.nv.info._ZN7cutlass13device_kernelINS_4gemm6kernel13GemmUniversalIN4cute5tupleIJiiiiEEENS1_10collective13CollectiveMmaINS1_35MainloopSm100TmaUmmaWarpSpecializedILi20ELi2ELi4ENS5_IJNS4_1CILi2EEENSA_ILi1EEESC_EEEEENS5_IJNSA_ILi64EEENSA_ILi256EEENSA_ILi32EEEEEEaNS5_IJlSC_lEEEaSJ_NS4_8TiledMMAINS4_8MMA_AtomIJNS4_15SM100_MMA_S8_SSIaaiLi64ELi256ELNS4_4UMMA5MajorE0ELSO_0ELNSN_8SaturateE0EEEEEENS4_6LayoutINS5_IJSC_SC_SC_EEENS5_IJNSA_ILi0EEESU_SU_EEEEENS5_IJNS4_10UnderscoreESX_SX_EEEEENS4_13SM90_TMA_LOADENS4_14ComposedLayoutINS4_7SwizzleILi1ELi4ELi3EEENS4_18smem_ptr_flag_bitsILi8EEENSS_INS5_IJNSA_ILi8EEESH_EEENS5_IJSH_SC_EEEEEEEvNS4_8identityENS4_23SM90_TMA_LOAD_MULTICASTES1A_vS1B_EENS_8epilogue10collective18CollectiveEpilogueINS1E_23Sm100TmaWarpSpecializedILi4ELi2ELi32ELb0ELb0EEEJSI_NS5_IJNSS_ISF_SC_EES1J_EEEaSJ_aSJ_NS1E_6fusion15FusionCallbacksIS1I_NS1L_17LinearCombinationIaiaiLNS_15FloatRoundStyleE2EEESI_S1K_JEEENS4_5SM1004TMEM4LOAD26SM100_TMEM_LOAD_16dp32b32xES10_NS11_INS12_ILi2ELi4ELi3EEES15_NSS_INS5_IJS16_SF_EEENS5_IJSF_SC_EEEEEEENS4_39AutoVectorizingCopyWithAssumedAlignmentILi128EEENS4_14SM90_TMA_STOREES1Z_S21_S21_EEEvvEEEEvNT_6ParamsE,"",@"SHT_CUDA_INFO"
	.sectionflags	@""
	.align	4


	//----- nvinfo : EIATTR_CUDA_API_VERSION
	.align		4
        /*0000*/ 	.byte	0x04, 0x37
        /*0002*/ 	.short	(.L_32 - .L_31)
.L_31:
        /*0004*/ 	.word	0x00000082


	//----- nvinfo : EIATTR_KPARAM_INFO
	.align		4
.L_32:
        /*0008*/ 	.byte	0x04, 0x17
        /*000a*/ 	.short	(.L_34 - .L_33)
.L_33:
        /*000c*/ 	.word	0x00000000
        /*0010*/ 	.short	0x0000
        /*0012*/ 	.short	0x0000
        /*0014*/ 	.byte	0x00, 0xf0, 0x01, 0x20


	//----- nvinfo : EIATTR_AT_ENTRY_FRAGMENTS
	.align		4
.L_34:
        /*0018*/ 	.byte	0x04, 0x4f
        /*001a*/ 	.short	(.L_36 - .L_35)


	//   ....[0]....
.L_35:
        /*001c*/ 	.word	0x00000006


	//----- nvinfo : EIATTR_RESERVED_SMEM_USED
	.align		4
.L_36:
        /*0020*/ 	.byte	0x01, 0x41
	.zero		2


	//----- nvinfo : EIATTR_SPARSE_MMA_MASK
	.align		4
        /*0024*/ 	.byte	0x03, 0x50
        /*0026*/ 	.short	0x0000


	//----- nvinfo : EIATTR_TCGEN05_1CTA_USED
	.align		4
        /*0028*/ 	.byte	0x01, 0x51
	.zero		2


	//----- nvinfo : EIATTR_MAXREG_COUNT
	.align		4
        /*002c*/ 	.byte	0x03, 0x1b
        /*002e*/ 	.short	0x00ff


	//----- nvinfo : EIATTR_NUM_BARRIERS
	.align		4
        /*0030*/ 	.byte	0x02, 0x4c
        /*0032*/ 	.byte	0x07
	.zero		1


	//----- nvinfo : EIATTR_EXTERNS
	.align		4
        /*0034*/ 	.byte	0x04, 0x0f
        /*0036*/ 	.short	(.L_38 - .L_37)


	//   ....[0]....
	.align		4
.L_37:
        /*0038*/ 	.word	index@(__assertfail)


	//----- nvinfo : EIATTR_MERCURY_ISA_VERSION
	.align		4
.L_38:
        /*003c*/ 	.byte	0x03, 0x5f
        /*003e*/ 	.short	0x0101


	//----- nvinfo : EIATTR_INT_WARP_WIDE_INSTR_OFFSETS
	.align		4
        /*0040*/ 	.byte	0x04, 0x31
        /*0042*/ 	.short	(.L_40 - .L_39)


	//   ....[0]....
.L_39:
        /*0044*/ 	.word	0x000046a0


	//   ....[1]....
        /*0048*/ 	.word	0x000046d0


	//   ....[2]....
        /*004c*/ 	.word	0x000046f0


	//   ....[3]....
        /*0050*/ 	.word	0x000052c0


	//   ....[4]....
        /*0054*/ 	.word	0x00005320


	//   ....[5]....
        /*0058*/ 	.word	0x00005410


	//   ....[6]....
        /*005c*/ 	.word	0x00005490


	//   ....[7]....
        /*0060*/ 	.word	0x00005590


	//   ....[8]....
        /*0064*/ 	.word	0x00005620


	//   ....[9]....
        /*0068*/ 	.word	0x00005720


	//   ....[10]....
        /*006c*/ 	.word	0x000057d0


	//----- nvinfo : EIATTR_COOP_GROUP_MASK_REGIDS
	.align		4
.L_40:
        /*0070*/ 	.byte	0x04, 0x29
        /*0072*/ 	.short	(.L_42 - .L_41)


	//   ....[0]....
.L_41:
        /*0074*/ 	.word	0xffffffff


	//   ....[1]....
        /*0078*/ 	.word	0xffffffff


	//   ....[2]....
        /*007c*/ 	.word	0xffffffff


	//   ....[3]....
        /*0080*/ 	.word	0xffffffff


	//   ....[4]....
        /*0084*/ 	.word	0xffffffff


	//   ....[5]....
        /*0088*/ 	.word	0xffffffff


	//   ....[6]....
        /*008c*/ 	.word	0xffffffff


	//   ....[7]....
        /*0090*/ 	.word	0xffffffff


	//   ....[8]....
        /*0094*/ 	.word	0xffffffff


	//   ....[9]....
        /*0098*/ 	.word	0xffffffff


	//   ....[10]....
        /*009c*/ 	.word	0xffffffff


	//   ....[11]....
        /*00a0*/ 	.word	0xffffffff


	//   ....[12]....
        /*00a4*/ 	.word	0xffffffff


	//   ....[13]....
        /*00a8*/ 	.word	0xffffffff


	//----- nvinfo : EIATTR_COOP_GROUP_INSTR_OFFSETS
	.align		4
.L_42:
        /*00ac*/ 	.byte	0x04, 0x28
        /*00ae*/ 	.short	(.L_44 - .L_43)


	//   ....[0]....
.L_43:
        /*00b0*/ 	.word	0x00000080


	//   ....[1]....
        /*00b4*/ 	.word	0x000004f0


	//   ....[2]....
        /*00b8*/ 	.word	0x000008b0


	//   ....[3]....
        /*00bc*/ 	.word	0x00000a50


	//   ....[4]....
        /*00c0*/ 	.word	0x00000b50


	//   ....[5]....
        /*00c4*/ 	.word	0x00000cc0


	//   ....[6]....
        /*00c8*/ 	.word	0x00000e60


	//   ....[7]....
        /*00cc*/ 	.word	0x00001020


	//   ....[8]....
        /*00d0*/ 	.word	0x00002220


	//   ....[9]....
        /*00d4*/ 	.word	0x000039e0


	//   ....[10]....
        /*00d8*/ 	.word	0x00003bf0


	//   ....[11]....
        /*00dc*/ 	.word	0x00003c20


	//   ....[12]....
        /*00e0*/ 	.word	0x00004580


	//   ....[13]....
        /*00e4*/ 	.word	0x000047b0


	//----- nvinfo : EIATTR_VRC_CTA_INIT_COUNT
	.align		4
.L_44:
        /*00e8*/ 	.byte	0x02, 0x4a
        /*00ea*/ 	.byte	0x80
	.zero		1


	//----- nvinfo : EIATTR_SYSCALL_OFFSETS
	.align		4
        /*00ec*/ 	.byte	0x04, 0x46
        /*00ee*/ 	.short	(.L_46 - .L_45)


	//   ....[0]....
.L_45:
        /*00f0*/ 	.word	0x00006460


	//   ....[1]....
        /*00f4*/ 	.word	0x000065a0


	//   ....[2]....
        /*00f8*/ 	.word	0x00006dd0


	//   ....[3]....
        /*00fc*/ 	.word	0x00007b70


	//   ....[4]....
        /*0100*/ 	.word	0x000088c0


	//   ....[5]....
        /*0104*/ 	.word	0x00009630


	//----- nvinfo : EIATTR_MBARRIER_INSTR_OFFSETS
	.align		4
.L_46:
        /*0108*/ 	.byte	0x04, 0x39
        /*010a*/ 	.short	(.L_48 - .L_47)


	//   ....[0]....
.L_47:
        /*010c*/ 	.word	0x00000610
        /*0110*/ 	.word	0x000000ff
        /*0114*/ 	.word	0x00000000
        /*0118*/ 	.short	0x0100
        /*011a*/ 	.byte	0x04
	.zero		1


	//   ....[1]....
        /*011c*/ 	.word	0x00000620
        /*0120*/ 	.word	0x000000ff
        /*0124*/ 	.word	0x000000a0
        /*0128*/ 	.short	0x0100
        /*012a*/ 	.byte	0x04
	.zero		1


	//   ....[2]....
        /*012c*/ 	.word	0x00000630
        /*0130*/ 	.word	0x000000ff
        /*0134*/ 	.word	0x00000008
        /*0138*/ 	.short	0x0100
        /*013a*/ 	.byte	0x04
	.zero		1


	//   ....[3]....
        /*013c*/ 	.word	0x00000640
        /*0140*/ 	.word	0x000000ff
        /*0144*/ 	.word	0x000000a8
        /*0148*/ 	.short	0x0100
        /*014a*/ 	.byte	0x04
	.zero		1


	//   ....[4]....
        /*014c*/ 	.word	0x00000650
        /*0150*/ 	.word	0x000000ff
        /*0154*/ 	.word	0x00000010
        /*0158*/ 	.short	0x0100
        /*015a*/ 	.byte	0x04
	.zero		1


	//   ....[5]....
        /*015c*/ 	.word	0x00000660
        /*0160*/ 	.word	0x000000ff
        /*0164*/ 	.word	0x000000b0
        /*0168*/ 	.short	0x0100
        /*016a*/ 	.byte	0x04
	.zero		1


	//   ....[6]....
        /*016c*/ 	.word	0x00000670
        /*0170*/ 	.word	0x000000ff
        /*0174*/ 	.word	0x00000018
        /*0178*/ 	.short	0x0100
        /*017a*/ 	.byte	0x04
	.zero		1


	//   ....[7]....
        /*017c*/ 	.word	0x00000680
        /*0180*/ 	.word	0x000000ff
        /*0184*/ 	.word	0x000000b8
        /*0188*/ 	.short	0x0100
        /*018a*/ 	.byte	0x04
	.zero		1


	//   ....[8]....
        /*018c*/ 	.word	0x00000690
        /*0190*/ 	.word	0x000000ff
        /*0194*/ 	.word	0x00000020
        /*0198*/ 	.short	0x0100
        /*019a*/ 	.byte	0x04
	.zero		1


	//   ....[9]....
        /*019c*/ 	.word	0x000006a0
        /*01a0*/ 	.word	0x000000ff
        /*01a4*/ 	.word	0x000000c0
        /*01a8*/ 	.short	0x0100
        /*01aa*/ 	.byte	0x04
	.zero		1


	//   ....[10]....
        /*01ac*/ 	.word	0x000006b0
        /*01b0*/ 	.word	0x000000ff
        /*01b4*/ 	.word	0x00000028
        /*01b8*/ 	.short	0x0100
        /*01ba*/ 	.byte	0x04
	.zero		1


	//   ....[11]....
        /*01bc*/ 	.word	0x000006c0
        /*01c0*/ 	.word	0x000000ff
        /*01c4*/ 	.word	0x000000c8
        /*01c8*/ 	.short	0x0100
        /*01ca*/ 	.byte	0x04
	.zero		1


	//   ....[12]....
        /*01cc*/ 	.word	0x000006d0
        /*01d0*/ 	.word	0x000000ff
        /*01d4*/ 	.word	0x00000030
        /*01d8*/ 	.short	0x0100
        /*01da*/ 	.byte	0x04
	.zero		1


	//   ....[13]....
        /*01dc*/ 	.word	0x000006e0
        /*01e0*/ 	.word	0x000000ff
        /*01e4*/ 	.word	0x000000d0
        /*01e8*/ 	.short	0x0100
        /*01ea*/ 	.byte	0x04
	.zero		1


	//   ....[14]....
        /*01ec*/ 	.word	0x000006f0
        /*01f0*/ 	.word	0x000000ff
        /*01f4*/ 	.word	0x00000038
        /*01f8*/ 	.short	0x0100
        /*01fa*/ 	.byte	0x04
	.zero		1


	//   ....[15]....
        /*01fc*/ 	.word	0x00000700
        /*0200*/ 	.word	0x000000ff
        /*0204*/ 	.word	0x000000d8
        /*0208*/ 	.short	0x0100
        /*020a*/ 	.byte	0x04
	.zero		1


	//   ....[16]....
        /*020c*/ 	.word	0x00000710
        /*0210*/ 	.word	0x000000ff
        /*0214*/ 	.word	0x00000040
        /*0218*/ 	.short	0x0100
        /*021a*/ 	.byte	0x04
	.zero		1


	//   ....[17]....
        /*021c*/ 	.word	0x00000720
        /*0220*/ 	.word	0x000000ff
        /*0224*/ 	.word	0x000000e0
        /*0228*/ 	.short	0x0100
        /*022a*/ 	.byte	0x04
	.zero		1


	//   ....[18]....
        /*022c*/ 	.word	0x00000730
        /*0230*/ 	.word	0x000000ff
        /*0234*/ 	.word	0x00000048
        /*0238*/ 	.short	0x0100
        /*023a*/ 	.byte	0x04
	.zero		1


	//   ....[19]....
        /*023c*/ 	.word	0x00000740
        /*0240*/ 	.word	0x000000ff
        /*0244*/ 	.word	0x000000e8
        /*0248*/ 	.short	0x0100
        /*024a*/ 	.byte	0x04
	.zero		1


	//   ....[20]....
        /*024c*/ 	.word	0x00000750
        /*0250*/ 	.word	0x000000ff
        /*0254*/ 	.word	0x00000050
        /*0258*/ 	.short	0x0100
        /*025a*/ 	.byte	0x04
	.zero		1


	//   ....[21]....
        /*025c*/ 	.word	0x00000760
        /*0260*/ 	.word	0x000000ff
        /*0264*/ 	.word	0x000000f0
        /*0268*/ 	.short	0x0100
        /*026a*/ 	.byte	0x04
	.zero		1


	//   ....[22]....
        /*026c*/ 	.word	0x00000770
        /*0270*/ 	.word	0x000000ff
        /*0274*/ 	.word	0x00000058
        /*0278*/ 	.short	0x0100
        /*027a*/ 	.byte	0x04
	.zero		1


	//   ....[23]....
        /*027c*/ 	.word	0x00000780
        /*0280*/ 	.word	0x000000ff
        /*0284*/ 	.word	0x000000f8
        /*0288*/ 	.short	0x0100
        /*028a*/ 	.byte	0x04
	.zero		1


	//   ....[24]....
        /*028c*/ 	.word	0x00000790
        /*0290*/ 	.word	0x000000ff
        /*0294*/ 	.word	0x00000060
        /*0298*/ 	.short	0x0100
        /*029a*/ 	.byte	0x04
	.zero		1


	//   ....[25]....
        /*029c*/ 	.word	0x000007a0
        /*02a0*/ 	.word	0x000000ff
        /*02a4*/ 	.word	0x00000100
        /*02a8*/ 	.short	0x0100
        /*02aa*/ 	.byte	0x04
	.zero		1


	//   ....[26]....
        /*02ac*/ 	.word	0x000007b0
        /*02b0*/ 	.word	0x000000ff
        /*02b4*/ 	.word	0x00000068
        /*02b8*/ 	.short	0x0100
        /*02ba*/ 	.byte	0x04
	.zero		1


	//   ....[27]....
        /*02bc*/ 	.word	0x000007c0
        /*02c0*/ 	.word	0x000000ff
        /*02c4*/ 	.word	0x00000108
        /*02c8*/ 	.short	0x0100
        /*02ca*/ 	.byte	0x04
	.zero		1


	//   ....[28]....
        /*02cc*/ 	.word	0x000007d0
        /*02d0*/ 	.word	0x000000ff
        /*02d4*/ 	.word	0x00000070
        /*02d8*/ 	.short	0x0100
        /*02da*/ 	.byte	0x04
	.zero		1


	//   ....[29]....
        /*02dc*/ 	.word	0x000007e0
        /*02e0*/ 	.word	0x000000ff
        /*02e4*/ 	.word	0x00000110
        /*02e8*/ 	.short	0x0100
        /*02ea*/ 	.byte	0x04
	.zero		1


	//   ....[30]....
        /*02ec*/ 	.word	0x000007f0
        /*02f0*/ 	.word	0x000000ff
        /*02f4*/ 	.word	0x00000078
        /*02f8*/ 	.short	0x0100
        /*02fa*/ 	.byte	0x04
	.zero		1


	//   ....[31]....
        /*02fc*/ 	.word	0x00000800
        /*0300*/ 	.word	0x000000ff
        /*0304*/ 	.word	0x00000118
        /*0308*/ 	.short	0x0100
        /*030a*/ 	.byte	0x04
	.zero		1


	//   ....[32]....
        /*030c*/ 	.word	0x00000810
        /*0310*/ 	.word	0x000000ff
        /*0314*/ 	.word	0x00000080
        /*0318*/ 	.short	0x0100
        /*031a*/ 	.byte	0x04
	.zero		1


	//   ....[33]....
        /*031c*/ 	.word	0x00000820
        /*0320*/ 	.word	0x000000ff
        /*0324*/ 	.word	0x00000120
        /*0328*/ 	.short	0x0100
        /*032a*/ 	.byte	0x04
	.zero		1


	//   ....[34]....
        /*032c*/ 	.word	0x00000830
        /*0330*/ 	.word	0x000000ff
        /*0334*/ 	.word	0x00000088
        /*0338*/ 	.short	0x0100
        /*033a*/ 	.byte	0x04
	.zero		1


	//   ....[35]....
        /*033c*/ 	.word	0x00000840
        /*0340*/ 	.word	0x000000ff
        /*0344*/ 	.word	0x00000128
        /*0348*/ 	.short	0x0100
        /*034a*/ 	.byte	0x04
	.zero		1


	//   ....[36]....
        /*034c*/ 	.word	0x00000850
        /*0350*/ 	.word	0x000000ff
        /*0354*/ 	.word	0x00000090
        /*0358*/ 	.short	0x0100
        /*035a*/ 	.byte	0x04
	.zero		1


	//   ....[37]....
        /*035c*/ 	.word	0x00000860
        /*0360*/ 	.word	0x000000ff
        /*0364*/ 	.word	0x00000130
        /*0368*/ 	.short	0x0100
        /*036a*/ 	.byte	0x04
	.zero		1


	//   ....[38]....
        /*036c*/ 	.word	0x00000870
        /*0370*/ 	.word	0x000000ff
        /*0374*/ 	.word	0x00000098
        /*0378*/ 	.short	0x0100
        /*037a*/ 	.byte	0x04
	.zero		1


	//   ....[39]....
        /*037c*/ 	.word	0x00000880
        /*0380*/ 	.word	0x000000ff
        /*0384*/ 	.word	0x00000138
        /*0388*/ 	.short	0x0100
        /*038a*/ 	.byte	0x04
	.zero		1


	//   ....[40]....
        /*038c*/ 	.word	0x000009c0
        /*0390*/ 	.word	0x000000ff
        /*0394*/ 	.word	0x00000140
        /*0398*/ 	.short	0x0100
        /*039a*/ 	.byte	0x04
	.zero		1


	//   ....[41]....
        /*039c*/ 	.word	0x000009d0
        /*03a0*/ 	.word	0x000000ff
        /*03a4*/ 	.word	0x00000160
        /*03a8*/ 	.short	0x0100
        /*03aa*/ 	.byte	0x04
	.zero		1


	//   ....[42]....
        /*03ac*/ 	.word	0x000009e0
        /*03b0*/ 	.word	0x000000ff
        /*03b4*/ 	.word	0x00000148
        /*03b8*/ 	.short	0x0100
        /*03ba*/ 	.byte	0x04
	.zero		1


	//   ....[43]....
        /*03bc*/ 	.word	0x000009f0
        /*03c0*/ 	.word	0x000000ff
        /*03c4*/ 	.word	0x00000168
        /*03c8*/ 	.short	0x0100
        /*03ca*/ 	.byte	0x04
	.zero		1


	//   ....[44]....
        /*03cc*/ 	.word	0x00000a00
        /*03d0*/ 	.word	0x000000ff
        /*03d4*/ 	.word	0x00000150
        /*03d8*/ 	.short	0x0100
        /*03da*/ 	.byte	0x04
	.zero		1


	//   ....[45]....
        /*03dc*/ 	.word	0x00000a10
        /*03e0*/ 	.word	0x000000ff
        /*03e4*/ 	.word	0x00000170
        /*03e8*/ 	.short	0x0100
        /*03ea*/ 	.byte	0x04
	.zero		1


	//   ....[46]....
        /*03ec*/ 	.word	0x00000a20
        /*03f0*/ 	.word	0x000000ff
        /*03f4*/ 	.word	0x00000158
        /*03f8*/ 	.short	0x0100
        /*03fa*/ 	.byte	0x04
	.zero		1


	//   ....[47]....
        /*03fc*/ 	.word	0x00000a30
        /*0400*/ 	.word	0x000000ff
        /*0404*/ 	.word	0x00000178
        /*0408*/ 	.short	0x0100
        /*040a*/ 	.byte	0x04
	.zero		1


	//   ....[48]....
        /*040c*/ 	.word	0x00000b20
        /*0410*/ 	.word	0x000000ff
        /*0414*/ 	.word	0x00000180
        /*0418*/ 	.short	0x0100
        /*041a*/ 	.byte	0x06
	.zero		1


	//   ....[49]....
        /*041c*/ 	.word	0x00000b30
        /*0420*/ 	.word	0x000000ff
        /*0424*/ 	.word	0x00000188
        /*0428*/ 	.short	0x0100
        /*042a*/ 	.byte	0x06
	.zero		1


	//   ....[50]....
        /*042c*/ 	.word	0x00000c70
        /*0430*/ 	.word	0x000000ff
        /*0434*/ 	.word	0x00000190
        /*0438*/ 	.short	0x0100
        /*043a*/ 	.byte	0x06
	.zero		1


	//   ....[51]....
        /*043c*/ 	.word	0x00000c80
        /*0440*/ 	.word	0x000000ff
        /*0444*/ 	.word	0x000001a0
        /*0448*/ 	.short	0x0100
        /*044a*/ 	.byte	0x06
	.zero		1


	//   ....[52]....
        /*044c*/ 	.word	0x00000c90
        /*0450*/ 	.word	0x000000ff
        /*0454*/ 	.word	0x00000198
        /*0458*/ 	.short	0x0100
        /*045a*/ 	.byte	0x06
	.zero		1


	//   ....[53]....
        /*045c*/ 	.word	0x00000ca0
        /*0460*/ 	.word	0x000000ff
        /*0464*/ 	.word	0x000001a8
        /*0468*/ 	.short	0x0100
        /*046a*/ 	.byte	0x06
	.zero		1


	//   ....[54]....
        /*046c*/ 	.word	0x00000dd0
        /*0470*/ 	.word	0x000000ff
        /*0474*/ 	.word	0x000001b0
        /*0478*/ 	.short	0x0100
        /*047a*/ 	.byte	0x04
	.zero		1


	//   ....[55]....
        /*047c*/ 	.word	0x00000de0
        /*0480*/ 	.word	0x000000ff
        /*0484*/ 	.word	0x000001d0
        /*0488*/ 	.short	0x0100
        /*048a*/ 	.byte	0x04
	.zero		1


	//   ....[56]....
        /*048c*/ 	.word	0x00000df0
        /*0490*/ 	.word	0x000000ff
        /*0494*/ 	.word	0x000001b8
        /*0498*/ 	.short	0x0100
        /*049a*/ 	.byte	0x04
	.zero		1


	//   ....[57]....
        /*049c*/ 	.word	0x00000e00
        /*04a0*/ 	.word	0x000000ff
        /*04a4*/ 	.word	0x000001d8
        /*04a8*/ 	.short	0x0100
        /*04aa*/ 	.byte	0x04
	.zero		1


	//   ....[58]....
        /*04ac*/ 	.word	0x00000e10
        /*04b0*/ 	.word	0x000000ff
        /*04b4*/ 	.word	0x000001c0
        /*04b8*/ 	.short	0x0100
        /*04ba*/ 	.byte	0x04
	.zero		1


	//   ....[59]....
        /*04bc*/ 	.word	0x00000e20
        /*04c0*/ 	.word	0x000000ff
        /*04c4*/ 	.word	0x000001e0
        /*04c8*/ 	.short	0x0100
        /*04ca*/ 	.byte	0x04
	.zero		1


	//   ....[60]....
        /*04cc*/ 	.word	0x00000e30
        /*04d0*/ 	.word	0x000000ff
        /*04d4*/ 	.word	0x000001c8
        /*04d8*/ 	.short	0x0100
        /*04da*/ 	.byte	0x04
	.zero		1


	//   ....[61]....
        /*04dc*/ 	.word	0x00000e40
        /*04e0*/ 	.word	0x000000ff
        /*04e4*/ 	.word	0x000001e8
        /*04e8*/ 	.short	0x0100
        /*04ea*/ 	.byte	0x04
	.zero		1


	//   ....[62]....
        /*04ec*/ 	.word	0x00000f30
        /*04f0*/ 	.word	0x000000ff
        /*04f4*/ 	.word	0x000001f0
        /*04f8*/ 	.short	0x0100
        /*04fa*/ 	.byte	0x04
	.zero		1


	//   ....[63]....
        /*04fc*/ 	.word	0x00000f40
        /*0500*/ 	.word	0x000000ff
        /*0504*/ 	.word	0x00000200
        /*0508*/ 	.short	0x0100
        /*050a*/ 	.byte	0x04
	.zero		1


	//   ....[64]....
        /*050c*/ 	.word	0x00000f50
        /*0510*/ 	.word	0x000000ff
        /*0514*/ 	.word	0x000001f8
        /*0518*/ 	.short	0x0100
        /*051a*/ 	.byte	0x04
	.zero		1


	//   ....[65]....
        /*051c*/ 	.word	0x00000f60
        /*0520*/ 	.word	0x000000ff
        /*0524*/ 	.word	0x00000208
        /*0528*/ 	.short	0x0100
        /*052a*/ 	.byte	0x04
	.zero		1


	//   ....[66]....
        /*052c*/ 	.word	0x00001aa0
        /*0530*/ 	.word	0x00000000
        /*0534*/ 	.word	0x00000200
        /*0538*/ 	.short	0x010a
        /*053a*/ 	.byte	0xff
	.zero		1


	//   ....[67]....
        /*053c*/ 	.word	0x00001ad0
        /*0540*/ 	.word	0x00000000
        /*0544*/ 	.word	0x000001f0
        /*0548*/ 	.short	0x0101
        /*054a*/ 	.byte	0xff
	.zero		1


	//   ....[68]....
        /*054c*/ 	.word	0x00001ba0
        /*0550*/ 	.word	0x000000ff
        /*0554*/ 	.word	0x000000a0
        /*0558*/ 	.short	0x010a
        /*055a*/ 	.byte	0x04
	.zero		1


	//   ....[69]....
        /*055c*/ 	.word	0x00001c20
        /*0560*/ 	.word	0x000000ff
        /*0564*/ 	.word	0x000000a0
        /*0568*/ 	.short	0x010a
        /*056a*/ 	.byte	0x21
	.zero		1


	//   ....[70]....
        /*056c*/ 	.word	0x00001db0
        /*0570*/ 	.word	0x000000ff
        /*0574*/ 	.word	0x000000a0
        /*0578*/ 	.short	0x010a
        /*057a*/ 	.byte	0x08
	.zero		1


	//   ....[71]....
        /*057c*/ 	.word	0x00001ed0
        /*0580*/ 	.word	0x000000ff
        /*0584*/ 	.word	0x00000188
        /*0588*/ 	.short	0x0101
        /*058a*/ 	.byte	0x06
	.zero		1


	//   ....[72]....
        /*058c*/ 	.word	0x00001ef0
        /*0590*/ 	.word	0x000000ff
        /*0594*/ 	.word	0x000000a0
        /*0598*/ 	.short	0x010a
        /*059a*/ 	.byte	0x04
	.zero		1


	//   ....[73]....
        /*059c*/ 	.word	0x00001f70
        /*05a0*/ 	.word	0x000000ff
        /*05a4*/ 	.word	0x000000a0
        /*05a8*/ 	.short	0x010a
        /*05aa*/ 	.byte	0x11
	.zero		1


	//   ....[74]....
        /*05ac*/ 	.word	0x00002180
        /*05b0*/ 	.word	0x000000ff
        /*05b4*/ 	.word	0x000000a0
        /*05b8*/ 	.short	0x010a
        /*05ba*/ 	.byte	0x07
	.zero		1


	//   ....[75]....
        /*05bc*/ 	.word	0x00002250
        /*05c0*/ 	.word	0x00000003
        /*05c4*/ 	.word	0x00000190
        /*05c8*/ 	.short	0x010a
        /*05ca*/ 	.byte	0xff
	.zero		1


	//   ....[76]....
        /*05cc*/ 	.word	0x000023a0
        /*05d0*/ 	.word	0x00000000
        /*05d4*/ 	.word	0x00000000
        /*05d8*/ 	.short	0x0101
        /*05da*/ 	.byte	0xff
	.zero		1


	//   ....[77]....
        /*05dc*/ 	.word	0x00002960
        /*05e0*/ 	.word	0x000000ff
        /*05e4*/ 	.word	0x00000000
        /*05e8*/ 	.short	0x010a
        /*05ea*/ 	.byte	0x04
	.zero		1


	//   ....[78]....
        /*05ec*/ 	.word	0x000029f0
        /*05f0*/ 	.word	0x000000ff
        /*05f4*/ 	.word	0x00000000
        /*05f8*/ 	.short	0x010a
        /*05fa*/ 	.byte	0x05
	.zero		1


	//   ....[79]....
        /*05fc*/ 	.word	0x00002a80
        /*0600*/ 	.word	0x000000ff
        /*0604*/ 	.word	0x00000000
        /*0608*/ 	.short	0x010a
        /*060a*/ 	.byte	0x05
	.zero		1


	//   ....[80]....
        /*060c*/ 	.word	0x00002b10
        /*0610*/ 	.word	0x000000ff
        /*0614*/ 	.word	0x00000000
        /*0618*/ 	.short	0x010a
        /*061a*/ 	.byte	0x05
	.zero		1


	//   ....[81]....
        /*061c*/ 	.word	0x00002ba0
        /*0620*/ 	.word	0x000000ff
        /*0624*/ 	.word	0x00000000
        /*0628*/ 	.short	0x010a
        /*062a*/ 	.byte	0x05
	.zero		1


	//   ....[82]....
        /*062c*/ 	.word	0x00002c30
        /*0630*/ 	.word	0x000000ff
        /*0634*/ 	.word	0x00000000
        /*0638*/ 	.short	0x010a
        /*063a*/ 	.byte	0x05
	.zero		1


	//   ....[83]....
        /*063c*/ 	.word	0x00002cc0
        /*0640*/ 	.word	0x000000ff
        /*0644*/ 	.word	0x00000000
        /*0648*/ 	.short	0x010a
        /*064a*/ 	.byte	0x05
	.zero		1


	//   ....[84]....
        /*064c*/ 	.word	0x00002d50
        /*0650*/ 	.word	0x000000ff
        /*0654*/ 	.word	0x00000000
        /*0658*/ 	.short	0x010a
        /*065a*/ 	.byte	0x05
	.zero		1


	//   ....[85]....
        /*065c*/ 	.word	0x00002de0
        /*0660*/ 	.word	0x000000ff
        /*0664*/ 	.word	0x00000000
        /*0668*/ 	.short	0x010a
        /*066a*/ 	.byte	0x05
	.zero		1


	//   ....[86]....
        /*066c*/ 	.word	0x00002e70
        /*0670*/ 	.word	0x000000ff
        /*0674*/ 	.word	0x00000000
        /*0678*/ 	.short	0x010a
        /*067a*/ 	.byte	0x05
	.zero		1


	//   ....[87]....
        /*067c*/ 	.word	0x00002f00
        /*0680*/ 	.word	0x000000ff
        /*0684*/ 	.word	0x00000000
        /*0688*/ 	.short	0x010a
        /*068a*/ 	.byte	0x05
	.zero		1


	//   ....[88]....
        /*068c*/ 	.word	0x00002f90
        /*0690*/ 	.word	0x000000ff
        /*0694*/ 	.word	0x00000000
        /*0698*/ 	.short	0x010a
        /*069a*/ 	.byte	0x05
	.zero		1


	//   ....[89]....
        /*069c*/ 	.word	0x00003020
        /*06a0*/ 	.word	0x000000ff
        /*06a4*/ 	.word	0x00000000
        /*06a8*/ 	.short	0x010a
        /*06aa*/ 	.byte	0x05
	.zero		1


	//   ....[90]....
        /*06ac*/ 	.word	0x000030b0
        /*06b0*/ 	.word	0x000000ff
        /*06b4*/ 	.word	0x00000000
        /*06b8*/ 	.short	0x010a
        /*06ba*/ 	.byte	0x05
	.zero		1


	//   ....[91]....
        /*06bc*/ 	.word	0x00003140
        /*06c0*/ 	.word	0x000000ff
        /*06c4*/ 	.word	0x00000000
        /*06c8*/ 	.short	0x010a
        /*06ca*/ 	.byte	0x05
	.zero		1


	//   ....[92]....
        /*06cc*/ 	.word	0x000031d0
        /*06d0*/ 	.word	0x000000ff
        /*06d4*/ 	.word	0x00000000
        /*06d8*/ 	.short	0x010a
        /*06da*/ 	.byte	0x05
	.zero		1


	//   ....[93]....
        /*06dc*/ 	.word	0x00003260
        /*06e0*/ 	.word	0x000000ff
        /*06e4*/ 	.word	0x00000000
        /*06e8*/ 	.short	0x010a
        /*06ea*/ 	.byte	0x05
	.zero		1


	//   ....[94]....
        /*06ec*/ 	.word	0x000032f0
        /*06f0*/ 	.word	0x000000ff
        /*06f4*/ 	.word	0x00000000
        /*06f8*/ 	.short	0x010a
        /*06fa*/ 	.byte	0x05
	.zero		1


	//   ....[95]....
        /*06fc*/ 	.word	0x00003380
        /*0700*/ 	.word	0x000000ff
        /*0704*/ 	.word	0x00000000
        /*0708*/ 	.short	0x010a
        /*070a*/ 	.byte	0x05
	.zero		1


	//   ....[96]....
        /*070c*/ 	.word	0x00003420
        /*0710*/ 	.word	0x00000000
        /*0714*/ 	.word	0x00000000
        /*0718*/ 	.short	0x010a
        /*071a*/ 	.byte	0xff
	.zero		1


	//   ....[97]....
        /*071c*/ 	.word	0x00003540
        /*0720*/ 	.word	0x00000002
        /*0724*/ 	.word	0x000001f0
        /*0728*/ 	.short	0x010a
        /*072a*/ 	.byte	0xff
	.zero		1


	//   ....[98]....
        /*072c*/ 	.word	0x000035b0
        /*0730*/ 	.word	0x00000002
        /*0734*/ 	.word	0x00000000
        /*0738*/ 	.short	0x0101
        /*073a*/ 	.byte	0xff
	.zero		1


	//   ....[99]....
        /*073c*/ 	.word	0x000035d0
        /*0740*/ 	.word	0x000000ff
        /*0744*/ 	.word	0x000001a0
        /*0748*/ 	.short	0x010a
        /*074a*/ 	.byte	0x04
	.zero		1


	//   ....[100]....
        /*074c*/ 	.word	0x000036f0
        /*0750*/ 	.word	0x00000002
        /*0754*/ 	.word	0x00000190
        /*0758*/ 	.short	0x010a
        /*075a*/ 	.byte	0xff
	.zero		1


	//   ....[101]....
        /*075c*/ 	.word	0x000037f0
        /*0760*/ 	.word	0x00000002
        /*0764*/ 	.word	0x00000000
        /*0768*/ 	.short	0x0101
        /*076a*/ 	.byte	0xff
	.zero		1


	//   ....[102]....
        /*076c*/ 	.word	0x00003880
        /*0770*/ 	.word	0x000000ff
        /*0774*/ 	.word	0x000001a0
        /*0778*/ 	.short	0x0106
        /*077a*/ 	.byte	0x04
	.zero		1


	//   ....[103]....
        /*077c*/ 	.word	0x000038a0
        /*0780*/ 	.word	0x000000ff
        /*0784*/ 	.word	0x000001a0
        /*0788*/ 	.short	0x010a
        /*078a*/ 	.byte	0x04
	.zero		1


	//   ....[104]....
        /*078c*/ 	.word	0x00003930
        /*0790*/ 	.word	0x000000ff
        /*0794*/ 	.word	0x000001a0
        /*0798*/ 	.short	0x0106
        /*079a*/ 	.byte	0x07
	.zero		1


	//   ....[105]....
        /*079c*/ 	.word	0x00003970
        /*07a0*/ 	.word	0x00000000
        /*07a4*/ 	.word	0x000001a0
        /*07a8*/ 	.short	0x010a
        /*07aa*/ 	.byte	0xff
	.zero		1


	//   ....[106]....
        /*07ac*/ 	.word	0x00003e60
        /*07b0*/ 	.word	0x00000000
        /*07b4*/ 	.word	0x00000190
        /*07b8*/ 	.short	0x010a
        /*07ba*/ 	.byte	0xff
	.zero		1


	//   ....[107]....
        /*07bc*/ 	.word	0x00003f60
        /*07c0*/ 	.word	0x00000003
        /*07c4*/ 	.word	0x00000000
        /*07c8*/ 	.short	0x0101
        /*07ca*/ 	.byte	0xff
	.zero		1


	//   ....[108]....
        /*07cc*/ 	.word	0x00003f70
        /*07d0*/ 	.word	0x000000ff
        /*07d4*/ 	.word	0x00000000
        /*07d8*/ 	.short	0x010a
        /*07da*/ 	.byte	0x04
	.zero		1


	//   ....[109]....
        /*07dc*/ 	.word	0x00003f90
        /*07e0*/ 	.word	0x000000ff
        /*07e4*/ 	.word	0x000001d0
        /*07e8*/ 	.short	0x010a
        /*07ea*/ 	.byte	0x13
	.zero		1


	//   ....[110]....
        /*07ec*/ 	.word	0x000040d0
        /*07f0*/ 	.word	0x000000ff
        /*07f4*/ 	.word	0x00000000
        /*07f8*/ 	.short	0x010a
        /*07fa*/ 	.byte	0x06
	.zero		1


	//   ....[111]....
        /*07fc*/ 	.word	0x000041d0
        /*0800*/ 	.word	0x000000ff
        /*0804*/ 	.word	0x00000000
        /*0808*/ 	.short	0x010a
        /*080a*/ 	.byte	0x04
	.zero		1


	//   ....[112]....
        /*080c*/ 	.word	0x000043b0
        /*0810*/ 	.word	0x000000ff
        /*0814*/ 	.word	0x00000000
        /*0818*/ 	.short	0x010a
        /*081a*/ 	.byte	0x04
	.zero		1


	//   ....[113]....
        /*081c*/ 	.word	0x00004440
        /*0820*/ 	.word	0x000000ff
        /*0824*/ 	.word	0x00000000
        /*0828*/ 	.short	0x010a
        /*082a*/ 	.byte	0x05
	.zero		1


	//   ....[114]....
        /*082c*/ 	.word	0x000044d0
        /*0830*/ 	.word	0x000000ff
        /*0834*/ 	.word	0x00000000
        /*0838*/ 	.short	0x010a
        /*083a*/ 	.byte	0x05
	.zero		1


	//   ....[115]....
        /*083c*/ 	.word	0x00004560
        /*0840*/ 	.word	0x000000ff
        /*0844*/ 	.word	0x00000000
        /*0848*/ 	.short	0x010a
        /*084a*/ 	.byte	0x04
	.zero		1


	//   ....[116]....
        /*084c*/ 	.word	0x00004a80
        /*0850*/ 	.word	0x00000008
        /*0854*/ 	.word	0x00000190
        /*0858*/ 	.short	0x010a
        /*085a*/ 	.byte	0xff
	.zero		1


	//   ....[117]....
        /*085c*/ 	.word	0x00004bf0
        /*0860*/ 	.word	0x00000000
        /*0864*/ 	.word	0x00000000
        /*0868*/ 	.short	0x0101
        /*086a*/ 	.byte	0xff
	.zero		1


	//   ....[118]....
        /*086c*/ 	.word	0x000050d0
        /*0870*/ 	.word	0x000000ff
        /*0874*/ 	.word	0x00000188
        /*0878*/ 	.short	0x010a
        /*087a*/ 	.byte	0x15
	.zero		1


	//   ....[119]....
        /*087c*/ 	.word	0x00005260
        /*0880*/ 	.word	0x000000ff
        /*0884*/ 	.word	0x00000160
        /*0888*/ 	.short	0x010a
        /*088a*/ 	.byte	0x15
	.zero		1


	//   ....[120]....
        /*088c*/ 	.word	0x000053b0
        /*0890*/ 	.word	0x000000ff
        /*0894*/ 	.word	0x00000140
        /*0898*/ 	.short	0x010b
        /*089a*/ 	.byte	0x15
	.zero		1


	//   ....[121]....
        /*089c*/ 	.word	0x000053d0
        /*08a0*/ 	.word	0x000000ff
        /*08a4*/ 	.word	0x00000000
        /*08a8*/ 	.short	0x0101
        /*08aa*/ 	.byte	0x04
	.zero		1


	//   ....[122]....
        /*08ac*/ 	.word	0x000053e0
        /*08b0*/ 	.word	0x000000ff
        /*08b4*/ 	.word	0x00000168
        /*08b8*/ 	.short	0x010a
        /*08ba*/ 	.byte	0x15
	.zero		1


	//   ....[123]....
        /*08bc*/ 	.word	0x00005530
        /*08c0*/ 	.word	0x000000ff
        /*08c4*/ 	.word	0x00000148
        /*08c8*/ 	.short	0x010b
        /*08ca*/ 	.byte	0x15
	.zero		1


	//   ....[124]....
        /*08cc*/ 	.word	0x00005550
        /*08d0*/ 	.word	0x000000ff
        /*08d4*/ 	.word	0x00000000
        /*08d8*/ 	.short	0x0101
        /*08da*/ 	.byte	0x04
	.zero		1


	//   ....[125]....
        /*08dc*/ 	.word	0x00005560
        /*08e0*/ 	.word	0x000000ff
        /*08e4*/ 	.word	0x00000170
        /*08e8*/ 	.short	0x010a
        /*08ea*/ 	.byte	0x15
	.zero		1


	//   ....[126]....
        /*08ec*/ 	.word	0x000056c0
        /*08f0*/ 	.word	0x000000ff
        /*08f4*/ 	.word	0x00000150
        /*08f8*/ 	.short	0x010b
        /*08fa*/ 	.byte	0x15
	.zero		1


	//   ....[127]....
        /*08fc*/ 	.word	0x000056e0
        /*0900*/ 	.word	0x000000ff
        /*0904*/ 	.word	0x00000000
        /*0908*/ 	.short	0x0101
        /*090a*/ 	.byte	0x04
	.zero		1


	//   ....[128]....
        /*090c*/ 	.word	0x000056f0
        /*0910*/ 	.word	0x000000ff
        /*0914*/ 	.word	0x00000178
        /*0918*/ 	.short	0x010a
        /*091a*/ 	.byte	0x15
	.zero		1


	//   ....[129]....
        /*091c*/ 	.word	0x000058f0
        /*0920*/ 	.word	0x000000ff
        /*0924*/ 	.word	0x00000158
        /*0928*/ 	.short	0x010b
        /*092a*/ 	.byte	0x15
	.zero		1


	//   ....[130]....
        /*092c*/ 	.word	0x00005900
        /*0930*/ 	.word	0x000000ff
        /*0934*/ 	.word	0x00000000
        /*0938*/ 	.short	0x0101
        /*093a*/ 	.byte	0x2b
	.zero		1


	//   ....[131]....
        /*093c*/ 	.word	0x00005930
        /*0940*/ 	.word	0x000000ff
        /*0944*/ 	.word	0x00000160
        /*0948*/ 	.short	0x010a
        /*094a*/ 	.byte	0x15
	.zero		1


	//   ....[132]....
        /*094c*/ 	.word	0x00005950
        /*0950*/ 	.word	0x000000ff
        /*0954*/ 	.word	0x00000168
        /*0958*/ 	.short	0x010a
        /*095a*/ 	.byte	0x15
	.zero		1


	//   ....[133]....
        /*095c*/ 	.word	0x00005970
        /*0960*/ 	.word	0x000000ff
        /*0964*/ 	.word	0x00000170
        /*0968*/ 	.short	0x010a
        /*096a*/ 	.byte	0x15
	.zero		1


	//   ....[134]....
        /*096c*/ 	.word	0x000059b0
        /*0970*/ 	.word	0x00000000
        /*0974*/ 	.word	0x00000178
        /*0978*/ 	.short	0x010a
        /*097a*/ 	.byte	0xff
	.zero		1


	//   ....[135]....
        /*097c*/ 	.word	0x00005cf0
        /*0980*/ 	.word	0x00000003
        /*0984*/ 	.word	0x00000190
        /*0988*/ 	.short	0x010a
        /*098a*/ 	.byte	0xff
	.zero		1


	//   ....[136]....
        /*098c*/ 	.word	0x00005e70
        /*0990*/ 	.word	0x00000000
        /*0994*/ 	.word	0x00000000
        /*0998*/ 	.short	0x0101
        /*099a*/ 	.byte	0xff
	.zero		1


	//   ....[137]....
        /*099c*/ 	.word	0x00006990
        /*09a0*/ 	.word	0x00000002
        /*09a4*/ 	.word	0x00000140
        /*09a8*/ 	.short	0x010a
        /*09aa*/ 	.byte	0xff
	.zero		1


	//   ....[138]....
        /*09ac*/ 	.word	0x000069d0
        /*09b0*/ 	.word	0x00000034
        /*09b4*/ 	.word	0x000001b0
        /*09b8*/ 	.short	0x010a
        /*09ba*/ 	.byte	0xff
	.zero		1


	//   ....[139]....
        /*09bc*/ 	.word	0x00006b10
        /*09c0*/ 	.word	0x00000002
        /*09c4*/ 	.word	0x00000140
        /*09c8*/ 	.short	0x010a
        /*09ca*/ 	.byte	0xff
	.zero		1


	//   ....[140]....
        /*09cc*/ 	.word	0x00006c30
        /*09d0*/ 	.word	0x00000000
        /*09d4*/ 	.word	0x00000000
        /*09d8*/ 	.short	0x0101
        /*09da*/ 	.byte	0xff
	.zero		1


	//   ....[141]....
        /*09dc*/ 	.word	0x00006cb0
        /*09e0*/ 	.word	0x00000034
        /*09e4*/ 	.word	0x000001b0
        /*09e8*/ 	.short	0x010a
        /*09ea*/ 	.byte	0xff
	.zero		1


	//   ....[142]....
        /*09ec*/ 	.word	0x00007820
        /*09f0*/ 	.word	0x00000000
        /*09f4*/ 	.word	0x00000140
        /*09f8*/ 	.short	0x010a
        /*09fa*/ 	.byte	0xff
	.zero		1


	//   ....[143]....
        /*09fc*/ 	.word	0x000078d0
        /*0a00*/ 	.word	0x00000000
        /*0a04*/ 	.word	0x00000140
        /*0a08*/ 	.short	0x010a
        /*0a0a*/ 	.byte	0xff
	.zero		1


	//   ....[144]....
        /*0a0c*/ 	.word	0x000079f0
        /*0a10*/ 	.word	0x00000000
        /*0a14*/ 	.word	0x00000000
        /*0a18*/ 	.short	0x0101
        /*0a1a*/ 	.byte	0xff
	.zero		1


	//   ....[145]....
        /*0a1c*/ 	.word	0x00008560
        /*0a20*/ 	.word	0x00000000
        /*0a24*/ 	.word	0x00000140
        /*0a28*/ 	.short	0x010a
        /*0a2a*/ 	.byte	0xff
	.zero		1


	//   ....[146]....
        /*0a2c*/ 	.word	0x00008610
        /*0a30*/ 	.word	0x00000000
        /*0a34*/ 	.word	0x00000140
        /*0a38*/ 	.short	0x010a
        /*0a3a*/ 	.byte	0xff
	.zero		1


	//   ....[147]....
        /*0a3c*/ 	.word	0x00008740
        /*0a40*/ 	.word	0x00000000
        /*0a44*/ 	.word	0x00000000
        /*0a48*/ 	.short	0x0101
        /*0a4a*/ 	.byte	0xff
	.zero		1


	//   ....[148]....
        /*0a4c*/ 	.word	0x000092e0
        /*0a50*/ 	.word	0x00000000
        /*0a54*/ 	.word	0x00000140
        /*0a58*/ 	.short	0x010a
        /*0a5a*/ 	.byte	0xff
	.zero		1


	//   ....[149]....
        /*0a5c*/ 	.word	0x00009390
        /*0a60*/ 	.word	0x00000000
        /*0a64*/ 	.word	0x00000140
        /*0a68*/ 	.short	0x010a
        /*0a6a*/ 	.byte	0xff
	.zero		1


	//   ....[150]....
        /*0a6c*/ 	.word	0x000094b0
        /*0a70*/ 	.word	0x00000000
        /*0a74*/ 	.word	0x00000000
        /*0a78*/ 	.short	0x0101
        /*0a7a*/ 	.byte	0xff
	.zero		1


	//   ....[151]....
        /*0a7c*/ 	.word	0x000098c0
        /*0a80*/ 	.word	0x000000ff
        /*0a84*/ 	.word	0x00000000
        /*0a88*/ 	.short	0x0101
        /*0a8a*/ 	.byte	0x04
	.zero		1


	//   ....[152]....
        /*0a8c*/ 	.word	0x0000a1c0
        /*0a90*/ 	.word	0x00000000
        /*0a94*/ 	.word	0x00000200
        /*0a98*/ 	.short	0x010a
        /*0a9a*/ 	.byte	0xff
	.zero		1


	//   ....[153]....
        /*0a9c*/ 	.word	0x0000a220
        /*0aa0*/ 	.word	0x00000000
        /*0aa4*/ 	.word	0x000000a0
        /*0aa8*/ 	.short	0x010a
        /*0aaa*/ 	.byte	0xff
	.zero		1


	//   ....[154]....
        /*0aac*/ 	.word	0x0000a280
        /*0ab0*/ 	.word	0x00000000
        /*0ab4*/ 	.word	0x000000a0
        /*0ab8*/ 	.short	0x010a
        /*0aba*/ 	.byte	0xff
	.zero		1


	//   ....[155]....
        /*0abc*/ 	.word	0x0000a2d0
        /*0ac0*/ 	.word	0x00000003
        /*0ac4*/ 	.word	0x00000190
        /*0ac8*/ 	.short	0x010a
        /*0aca*/ 	.byte	0xff
	.zero		1


	//   ....[156]....
        /*0acc*/ 	.word	0x0000a330
        /*0ad0*/ 	.word	0x00000000
        /*0ad4*/ 	.word	0x00000000
        /*0ad8*/ 	.short	0x010a
        /*0ada*/ 	.byte	0xff
	.zero		1


	//   ....[157]....
        /*0adc*/ 	.word	0x0000a390
        /*0ae0*/ 	.word	0x00000000
        /*0ae4*/ 	.word	0x00000000
        /*0ae8*/ 	.short	0x010a
        /*0aea*/ 	.byte	0xff
	.zero		1


	//   ....[158]....
        /*0aec*/ 	.word	0x0000a3f0
        /*0af0*/ 	.word	0x00000000
        /*0af4*/ 	.word	0x00000000
        /*0af8*/ 	.short	0x010a
        /*0afa*/ 	.byte	0xff
	.zero		1


	//   ....[159]....
        /*0afc*/ 	.word	0x0000a450
        /*0b00*/ 	.word	0x00000000
        /*0b04*/ 	.word	0x00000000
        /*0b08*/ 	.short	0x010a
        /*0b0a*/ 	.byte	0xff
	.zero		1


	//   ....[160]....
        /*0b0c*/ 	.word	0x0000a4b0
        /*0b10*/ 	.word	0x00000000
        /*0b14*/ 	.word	0x00000000
        /*0b18*/ 	.short	0x010a
        /*0b1a*/ 	.byte	0xff
	.zero		1


	//   ....[161]....
        /*0b1c*/ 	.word	0x0000a510
        /*0b20*/ 	.word	0x00000000
        /*0b24*/ 	.word	0x00000000
        /*0b28*/ 	.short	0x010a
        /*0b2a*/ 	.byte	0xff
	.zero		1


	//   ....[162]....
        /*0b2c*/ 	.word	0x0000a570
        /*0b30*/ 	.word	0x00000000
        /*0b34*/ 	.word	0x00000000
        /*0b38*/ 	.short	0x010a
        /*0b3a*/ 	.byte	0xff
	.zero		1


	//   ....[163]....
        /*0b3c*/ 	.word	0x0000a5d0
        /*0b40*/ 	.word	0x00000000
        /*0b44*/ 	.word	0x00000000
        /*0b48*/ 	.short	0x010a
        /*0b4a*/ 	.byte	0xff
	.zero		1


	//   ....[164]....
        /*0b4c*/ 	.word	0x0000a630
        /*0b50*/ 	.word	0x00000000
        /*0b54*/ 	.word	0x00000000
        /*0b58*/ 	.short	0x010a
        /*0b5a*/ 	.byte	0xff
	.zero		1


	//   ....[165]....
        /*0b5c*/ 	.word	0x0000a690
        /*0b60*/ 	.word	0x00000000
        /*0b64*/ 	.word	0x00000000
        /*0b68*/ 	.short	0x010a
        /*0b6a*/ 	.byte	0xff
	.zero		1


	//   ....[166]....
        /*0b6c*/ 	.word	0x0000a6f0
        /*0b70*/ 	.word	0x00000000
        /*0b74*/ 	.word	0x00000000
        /*0b78*/ 	.short	0x010a
        /*0b7a*/ 	.byte	0xff
	.zero		1


	//   ....[167]....
        /*0b7c*/ 	.word	0x0000a750
        /*0b80*/ 	.word	0x00000000
        /*0b84*/ 	.word	0x00000000
        /*0b88*/ 	.short	0x010a
        /*0b8a*/ 	.byte	0xff
	.zero		1


	//   ....[168]....
        /*0b8c*/ 	.word	0x0000a7b0
        /*0b90*/ 	.word	0x00000000
        /*0b94*/ 	.word	0x00000000
        /*0b98*/ 	.short	0x010a
        /*0b9a*/ 	.byte	0xff
	.zero		1


	//   ....[169]....
        /*0b9c*/ 	.word	0x0000a810
        /*0ba0*/ 	.word	0x00000000
        /*0ba4*/ 	.word	0x00000000
        /*0ba8*/ 	.short	0x010a
        /*0baa*/ 	.byte	0xff
	.zero		1


	//   ....[170]....
        /*0bac*/ 	.word	0x0000a870
        /*0bb0*/ 	.word	0x00000000
        /*0bb4*/ 	.word	0x00000000
        /*0bb8*/ 	.short	0x010a
        /*0bba*/ 	.byte	0xff
	.zero		1


	//   ....[171]....
        /*0bbc*/ 	.word	0x0000a8d0
        /*0bc0*/ 	.word	0x00000000
        /*0bc4*/ 	.word	0x00000000
        /*0bc8*/ 	.short	0x010a
        /*0bca*/ 	.byte	0xff
	.zero		1


	//   ....[172]....
        /*0bcc*/ 	.word	0x0000a930
        /*0bd0*/ 	.word	0x00000000
        /*0bd4*/ 	.word	0x00000000
        /*0bd8*/ 	.short	0x010a
        /*0bda*/ 	.byte	0xff
	.zero		1


	//   ....[173]....
        /*0bdc*/ 	.word	0x0000a990
        /*0be0*/ 	.word	0x00000000
        /*0be4*/ 	.word	0x00000000
        /*0be8*/ 	.short	0x010a
        /*0bea*/ 	.byte	0xff
	.zero		1


	//   ....[174]....
        /*0bec*/ 	.word	0x0000a9f0
        /*0bf0*/ 	.word	0x00000000
        /*0bf4*/ 	.word	0x00000000
        /*0bf8*/ 	.short	0x010a
        /*0bfa*/ 	.byte	0xff
	.zero		1


	//   ....[175]....
        /*0bfc*/ 	.word	0x0000aa40
        /*0c00*/ 	.word	0x00000002
        /*0c04*/ 	.word	0x000001f0
        /*0c08*/ 	.short	0x010a
        /*0c0a*/ 	.byte	0xff
	.zero		1


	//   ....[176]....
        /*0c0c*/ 	.word	0x0000aaa0
        /*0c10*/ 	.word	0x00000002
        /*0c14*/ 	.word	0x000001a0
        /*0c18*/ 	.short	0x010a
        /*0c1a*/ 	.byte	0xff
	.zero		1


	//   ....[177]....
        /*0c1c*/ 	.word	0x0000aaf0
        /*0c20*/ 	.word	0x00000002
        /*0c24*/ 	.word	0x00000190
        /*0c28*/ 	.short	0x010a
        /*0c2a*/ 	.byte	0xff
	.zero		1


	//   ....[178]....
        /*0c2c*/ 	.word	0x0000ab50
        /*0c30*/ 	.word	0x00000000
        /*0c34*/ 	.word	0x000001a0
        /*0c38*/ 	.short	0x010a
        /*0c3a*/ 	.byte	0xff
	.zero		1


	//   ....[179]....
        /*0c3c*/ 	.word	0x0000aba0
        /*0c40*/ 	.word	0x00000000
        /*0c44*/ 	.word	0x00000190
        /*0c48*/ 	.short	0x010a
        /*0c4a*/ 	.byte	0xff
	.zero		1


	//   ....[180]....
        /*0c4c*/ 	.word	0x0000ac00
        /*0c50*/ 	.word	0x00000002
        /*0c54*/ 	.word	0x000001d0
        /*0c58*/ 	.short	0x010a
        /*0c5a*/ 	.byte	0xff
	.zero		1


	//   ....[181]....
        /*0c5c*/ 	.word	0x0000ac60
        /*0c60*/ 	.word	0x00000000
        /*0c64*/ 	.word	0x00000000
        /*0c68*/ 	.short	0x010a
        /*0c6a*/ 	.byte	0xff
	.zero		1


	//   ....[182]....
        /*0c6c*/ 	.word	0x0000acc0
        /*0c70*/ 	.word	0x00000000
        /*0c74*/ 	.word	0x00000000
        /*0c78*/ 	.short	0x010a
        /*0c7a*/ 	.byte	0xff
	.zero		1


	//   ....[183]....
        /*0c7c*/ 	.word	0x0000ad20
        /*0c80*/ 	.word	0x00000000
        /*0c84*/ 	.word	0x00000000
        /*0c88*/ 	.short	0x010a
        /*0c8a*/ 	.byte	0xff
	.zero		1


	//   ....[184]....
        /*0c8c*/ 	.word	0x0000ad80
        /*0c90*/ 	.word	0x00000000
        /*0c94*/ 	.word	0x00000000
        /*0c98*/ 	.short	0x010a
        /*0c9a*/ 	.byte	0xff
	.zero		1


	//   ....[185]....
        /*0c9c*/ 	.word	0x0000ade0
        /*0ca0*/ 	.word	0x00000000
        /*0ca4*/ 	.word	0x00000000
        /*0ca8*/ 	.short	0x010a
        /*0caa*/ 	.byte	0xff
	.zero		1


	//   ....[186]....
        /*0cac*/ 	.word	0x0000ae30
        /*0cb0*/ 	.word	0x00000008
        /*0cb4*/ 	.word	0x00000190
        /*0cb8*/ 	.short	0x010a
        /*0cba*/ 	.byte	0xff
	.zero		1


	//   ....[187]....
        /*0cbc*/ 	.word	0x0000ae90
        /*0cc0*/ 	.word	0x00000000
        /*0cc4*/ 	.word	0x00000188
        /*0cc8*/ 	.short	0x010a
        /*0cca*/ 	.byte	0xff
	.zero		1


	//   ....[188]....
        /*0ccc*/ 	.word	0x0000aef0
        /*0cd0*/ 	.word	0x00000000
        /*0cd4*/ 	.word	0x00000160
        /*0cd8*/ 	.short	0x010a
        /*0cda*/ 	.byte	0xff
	.zero		1


	//   ....[189]....
        /*0cdc*/ 	.word	0x0000af50
        /*0ce0*/ 	.word	0x00000000
        /*0ce4*/ 	.word	0x00000168
        /*0ce8*/ 	.short	0x010a
        /*0cea*/ 	.byte	0xff
	.zero		1


	//   ....[190]....
        /*0cec*/ 	.word	0x0000afb0
        /*0cf0*/ 	.word	0x00000000
        /*0cf4*/ 	.word	0x00000170
        /*0cf8*/ 	.short	0x010a
        /*0cfa*/ 	.byte	0xff
	.zero		1


	//   ....[191]....
        /*0cfc*/ 	.word	0x0000b010
        /*0d00*/ 	.word	0x00000000
        /*0d04*/ 	.word	0x00000178
        /*0d08*/ 	.short	0x010a
        /*0d0a*/ 	.byte	0xff
	.zero		1


	//   ....[192]....
        /*0d0c*/ 	.word	0x0000b070
        /*0d10*/ 	.word	0x00000000
        /*0d14*/ 	.word	0x00000160
        /*0d18*/ 	.short	0x010a
        /*0d1a*/ 	.byte	0xff
	.zero		1


	//   ....[193]....
        /*0d1c*/ 	.word	0x0000b0d0
        /*0d20*/ 	.word	0x00000000
        /*0d24*/ 	.word	0x00000168
        /*0d28*/ 	.short	0x010a
        /*0d2a*/ 	.byte	0xff
	.zero		1


	//   ....[194]....
        /*0d2c*/ 	.word	0x0000b130
        /*0d30*/ 	.word	0x00000000
        /*0d34*/ 	.word	0x00000170
        /*0d38*/ 	.short	0x010a
        /*0d3a*/ 	.byte	0xff
	.zero		1


	//   ....[195]....
        /*0d3c*/ 	.word	0x0000b180
        /*0d40*/ 	.word	0x00000003
        /*0d44*/ 	.word	0x00000190
        /*0d48*/ 	.short	0x010a
        /*0d4a*/ 	.byte	0xff
	.zero		1


	//   ....[196]....
        /*0d4c*/ 	.word	0x0000b1d0
        /*0d50*/ 	.word	0x00000002
        /*0d54*/ 	.word	0x00000140
        /*0d58*/ 	.short	0x010a
        /*0d5a*/ 	.byte	0xff
	.zero		1


	//   ....[197]....
        /*0d5c*/ 	.word	0x0000b220
        /*0d60*/ 	.word	0x00000034
        /*0d64*/ 	.word	0x000001b0
        /*0d68*/ 	.short	0x010a
        /*0d6a*/ 	.byte	0xff
	.zero		1


	//   ....[198]....
        /*0d6c*/ 	.word	0x0000b270
        /*0d70*/ 	.word	0x00000000
        /*0d74*/ 	.word	0x00000140
        /*0d78*/ 	.short	0x010a
        /*0d7a*/ 	.byte	0xff
	.zero		1


	//   ....[199]....
        /*0d7c*/ 	.word	0x0000b2c0
        /*0d80*/ 	.word	0x00000000
        /*0d84*/ 	.word	0x00000140
        /*0d88*/ 	.short	0x010a
        /*0d8a*/ 	.byte	0xff
	.zero		1


	//   ....[200]....
        /*0d8c*/ 	.word	0x0000b310
        /*0d90*/ 	.word	0x00000000
        /*0d94*/ 	.word	0x00000140
        /*0d98*/ 	.short	0x010a
        /*0d9a*/ 	.byte	0xff
	.zero		1


	//----- nvinfo : EIATTR_NUM_MBARRIERS
	.align		4
.L_48:
        /*0d9c*/ 	.byte	0x03, 0x38
        /*0d9e*/ 	.short	0x0042


	//----- nvinfo : EIATTR_EXIT_INSTR_OFFSETS
	.align		4
        /*0da0*/ 	.byte	0x04, 0x1c
        /*0da2*/ 	.short	(.L_50 - .L_49)


	//   ....[0]....
.L_49:
        /*0da4*/ 	.word	0x00003450


	//   ....[1]....
        /*0da8*/ 	.word	0x00003940


	//   ....[2]....
        /*0dac*/ 	.word	0x000039a0


	//   ....[3]....
        /*0db0*/ 	.word	0x000047c0


	//   ....[4]....
        /*0db4*/ 	.word	0x000059e0


	//   ....[5]....
        /*0db8*/ 	.word	0x00005a20


	//   ....[6]....
        /*0dbc*/ 	.word	0x0000a1b0


	//----- nvinfo : EIATTR_MAX_THREADS
	.align		4
.L_50:
        /*0dc0*/ 	.byte	0x04, 0x05
        /*0dc2*/ 	.short	(.L_52 - .L_51)
.L_51:
        /*0dc4*/ 	.word	0x00000100
        /*0dc8*/ 	.word	0x00000001
        /*0dcc*/ 	.word	0x00000001


	//----- nvinfo : EIATTR_CRS_STACK_SIZE
	.align		4
.L_52:
        /*0dd0*/ 	.byte	0x04, 0x1e
        /*0dd2*/ 	.short	(.L_54 - .L_53)
.L_53:
        /*0dd4*/ 	.word	0x00000000


	//----- nvinfo : EIATTR_CBANK_PARAM_SIZE
	.align		4
.L_54:
        /*0dd8*/ 	.byte	0x03, 0x19
        /*0dda*/ 	.short	0x0800


	//----- nvinfo : EIATTR_PARAM_CBANK
	.align		4
        /*0ddc*/ 	.byte	0x04, 0x0a
        /*0dde*/ 	.short	(.L_56 - .L_55)
	.align		4
.L_55:
        /*0de0*/ 	.word	index@(.nv.constant0._ZN7cutlass13device_kernelINS_4gemm6kernel13GemmUniversalIN4cute5tupleIJiiiiEEENS1_10collective13CollectiveMmaINS1_35MainloopSm100TmaUmmaWarpSpecializedILi20ELi2ELi4ENS5_IJNS4_1CILi2EEENSA_ILi1EEESC_EEEEENS5_IJNSA_ILi64EEENSA_ILi256EEENSA_ILi32EEEEEEaNS5_IJlSC_lEEEaSJ_NS4_8TiledMMAINS4_8MMA_AtomIJNS4_15SM100_MMA_S8_SSIaaiLi64ELi256ELNS4_4UMMA5MajorE0ELSO_0ELNSN_8SaturateE0EEEEEENS4_6LayoutINS5_IJSC_SC_SC_EEENS5_IJNSA_ILi0EEESU_SU_EEEEENS5_IJNS4_10UnderscoreESX_SX_EEEEENS4_13SM90_TMA_LOADENS4_14ComposedLayoutINS4_7SwizzleILi1ELi4ELi3EEENS4_18smem_ptr_flag_bitsILi8EEENSS_INS5_IJNSA_ILi8EEESH_EEENS5_IJSH_SC_EEEEEEEvNS4_8identityENS4_23SM90_TMA_LOAD_MULTICASTES1A_vS1B_EENS_8epilogue10collective18CollectiveEpilogueINS1E_23Sm100TmaWarpSpecializedILi4ELi2ELi32ELb0ELb0EEEJSI_NS5_IJNSS_ISF_SC_EES1J_EEEaSJ_aSJ_NS1E_6fusion15FusionCallbacksIS1I_NS1L_17LinearCombinationIaiaiLNS_15FloatRoundStyleE2EEESI_S1K_JEEENS4_5SM1004TMEM4LOAD26SM100_TMEM_LOAD_16dp32b32xES10_NS11_INS12_ILi2ELi4ELi3EEES15_NSS_INS5_IJS16_SF_EEENS5_IJSF_SC_EEEEEEENS4_39AutoVectorizingCopyWithAssumedAlignmentILi128EEENS4_14SM90_TMA_STOREES1Z_S21_S21_EEEvvEEEEvNT_6ParamsE)
        /*0de4*/ 	.short	0x0380
        /*0de6*/ 	.short	0x0800


	//----- nvinfo : EIATTR_SW_WAR
	.align		4
.L_56:
        /*0de8*/ 	.byte	0x04, 0x36
        /*0dea*/ 	.short	(.L_58 - .L_57)
.L_57:
        /*0dec*/ 	.word	0x00000008
.L_58:


//--------------------- .nv.callgraph             --------------------------
	.section	.nv.callgraph,"",@"SHT_CUDA_CALLGRAPH"
	.align	4
	.sectionentsize	8
	.align		4
        /*0000*/ 	.word	0x00000000
	.align		4
        /*0004*/ 	.word	0xffffffff
	.align		4
        /*0008*/ 	.word	index@(_ZN7cutlass13device_kernelINS_4gemm6kernel13GemmUniversalIN4cute5tupleIJiiiiEEENS1_10collective13CollectiveMmaINS1_35MainloopSm100TmaUmmaWarpSpecializedILi20ELi2ELi4ENS5_IJNS4_1CILi2EEENSA_ILi1EEESC_EEEEENS5_IJNSA_ILi64EEENSA_ILi256EEENSA_ILi32EEEEEEaNS5_IJlSC_lEEEaSJ_NS4_8TiledMMAINS4_8MMA_AtomIJNS4_15SM100_MMA_S8_SSIaaiLi64ELi256ELNS4_4UMMA5MajorE0ELSO_0ELNSN_8SaturateE0EEEEEENS4_6LayoutINS5_IJSC_SC_SC_EEENS5_IJNSA_ILi0EEESU_SU_EEEEENS5_IJNS4_10UnderscoreESX_SX_EEEEENS4_13SM90_TMA_LOADENS4_14ComposedLayoutINS4_7SwizzleILi1ELi4ELi3EEENS4_18smem_ptr_flag_bitsILi8EEENSS_INS5_IJNSA_ILi8EEESH_EEENS5_IJSH_SC_EEEEEEEvNS4_8identityENS4_23SM90_TMA_LOAD_MULTICASTES1A_vS1B_EENS_8epilogue10collective18CollectiveEpilogueINS1E_23Sm100TmaWarpSpecializedILi4ELi2ELi32ELb0ELb0EEEJSI_NS5_IJNSS_ISF_SC_EES1J_EEEaSJ_aSJ_NS1E_6fusion15FusionCallbacksIS1I_NS1L_17LinearCombinationIaiaiLNS_15FloatRoundStyleE2EEESI_S1K_JEEENS4_5SM1004TMEM4LOAD26SM100_TMEM_LOAD_16dp32b32xES10_NS11_INS12_ILi2ELi4ELi3EEES15_NSS_INS5_IJS16_SF_EEENS5_IJSF_SC_EEEEEEENS4_39AutoVectorizingCopyWithAssumedAlignmentILi128EEENS4_14SM90_TMA_STOREES1Z_S21_S21_EEEvvEEEEvNT_6ParamsE)
	.align		4
        /*000c*/ 	.word	index@(__assertfail)
	.align		4
        /*0010*/ 	.word	0x00000000
	.align		4
        /*0014*/ 	.word	0xfffffffe
	.align		4
        /*0018*/ 	.word	0x00000000
	.align		4
        /*001c*/ 	.word	0xfffffffd
	.align		4
        /*0020*/ 	.word	0x00000000
	.align		4
        /*0024*/ 	.word	0xfffffffc


//--------------------- .nv.constant4             --------------------------
	.section	.nv.constant4,"a",@progbits
	.align	8
	.align		8
.nv.constant4:
        /*0000*/ 	.dword	__assertfail
	.align		8
        /*0008*/ 	.dword	__unnamed_1
	.align		8
        /*0010*/ 	.dword	__unnamed_2
	.align		8
        /*0018*/ 	.dword	__unnamed_3
	.align		8
        /*0020*/ 	.dword	_ZN40_INTERNAL_38be5e6f_4_k_cu_308626c6_162054cuda3std3__45__cpo5beginE
	.align		8
        /*0028*/ 	.dword	_ZN40_INTERNAL_38be5e6f_4_k_cu_308626c6_162054cuda3std3__45__cpo3endE
	.align		8
        /*0030*/ 	.dword	_ZN40_INTERNAL_38be5e6f_4_k_cu_308626c6_162054cuda3std3__45__cpo6cbeginE
	.align		8
        /*0038*/ 	.dword	_ZN40_INTERNAL_38be5e6f_4_k_cu_308626c6_162054cuda3std3__45__cpo4cendE
	.align		8
        /*0040*/ 	.dword	_ZN40_INTERNAL_38be5e6f_4_k_cu_308626c6_162054cuda3std3__442_GLOBAL__N__38be5e6f_4_k_cu_308626c6_162056ignoreE
	.align		8
        /*0048*/ 	.dword	_ZN40_INTERNAL_38be5e6f_4_k_cu_308626c6_162054cuda3std3__419piecewise_constructE
	.align		8
        /*0050*/ 	.dword	_ZN40_INTERNAL_38be5e6f_4_k_cu_308626c6_162054cuda3std3__48in_placeE
	.align		8
        /*0058*/ 	.dword	_ZN40_INTERNAL_38be5e6f_4_k_cu_308626c6_162054cuda3std6ranges3__45__cpo4swapE
	.align		8
        /*0060*/ 	.dword	_ZN40_INTERNAL_38be5e6f_4_k_cu_308626c6_162054cuda3std6ranges3__45__cpo9iter_moveE
	.align		8
        /*0068*/ 	.dword	_ZN40_INTERNAL_38be5e6f_4_k_cu_308626c6_162054cute7productE
	.align		8
        /*0070*/ 	.dword	_ZN40_INTERNAL_38be5e6f_4_k_cu_308626c6_162054cute1_E
	.align		8
        /*0078*/ 	.dword	$str$25
	.align		8
        /*0080*/ 	.dword	$str$26
	.align		8
        /*0088*/ 	.dword	$str$27
	.align		8
        /*0090*/ 	.dword	$str$28


//--------------------- .text._ZN7cutlass13device_kernelINS_4gemm6kernel13GemmUniversalIN4cute5tupleIJiiiiEEENS1_10collective13CollectiveMmaINS1_35MainloopSm100TmaUmmaWarpSpecializedILi20ELi2ELi4ENS5_IJNS4_1CILi2EEENSA_ILi1EEESC_EEEEENS5_IJNSA_ILi64EEENSA_ILi256EEENSA_ILi32EEEEEEaNS5_IJlSC_lEEEaSJ_NS4_8TiledMMAINS4_8MMA_AtomIJNS4_15SM100_MMA_S8_SSIaaiLi64ELi256ELNS4_4UMMA5MajorE0ELSO_0ELNSN_8SaturateE0EEEEEENS4_6LayoutINS5_IJSC_SC_SC_EEENS5_IJNSA_ILi0EEESU_SU_EEEEENS5_IJNS4_10UnderscoreESX_SX_EEEEENS4_13SM90_TMA_LOADENS4_14ComposedLayoutINS4_7SwizzleILi1ELi4ELi3EEENS4_18smem_ptr_flag_bitsILi8EEENSS_INS5_IJNSA_ILi8EEESH_EEENS5_IJSH_SC_EEEEEEEvNS4_8identityENS4_23SM90_TMA_LOAD_MULTICASTES1A_vS1B_EENS_8epilogue10collective18CollectiveEpilogueINS1E_23Sm100TmaWarpSpecializedILi4ELi2ELi32ELb0ELb0EEEJSI_NS5_IJNSS_ISF_SC_EES1J_EEEaSJ_aSJ_NS1E_6fusion15FusionCallbacksIS1I_NS1L_17LinearCombinationIaiaiLNS_15FloatRoundStyleE2EEESI_S1K_JEEENS4_5SM1004TMEM4LOAD26SM100_TMEM_LOAD_16dp32b32xES10_NS11_INS12_ILi2ELi4ELi3EEES15_NSS_INS5_IJS16_SF_EEENS5_IJSF_SC_EEEEEEENS4_39AutoVectorizingCopyWithAssumedAlignmentILi128EEENS4_14SM90_TMA_STOREES1Z_S21_S21_EEEvvEEEEvNT_6ParamsE --------------------------
	.section	.text._ZN7cutlass13device_kernelINS_4gemm6kernel13GemmUniversalIN4cute5tupleIJiiiiEEENS1_10collective13CollectiveMmaINS1_35MainloopSm100TmaUmmaWarpSpecializedILi20ELi2ELi4ENS5_IJNS4_1CILi2EEENSA_ILi1EEESC_EEEEENS5_IJNSA_ILi64EEENSA_ILi256EEENSA_ILi32EEEEEEaNS5_IJlSC_lEEEaSJ_NS4_8TiledMMAINS4_8MMA_AtomIJNS4_15SM100_MMA_S8_SSIaaiLi64ELi256ELNS4_4UMMA5MajorE0ELSO_0ELNSN_8SaturateE0EEEEEENS4_6LayoutINS5_IJSC_SC_SC_EEENS5_IJNSA_ILi0EEESU_SU_EEEEENS5_IJNS4_10UnderscoreESX_SX_EEEEENS4_13SM90_TMA_LOADENS4_14ComposedLayoutINS4_7SwizzleILi1ELi4ELi3EEENS4_18smem_ptr_flag_bitsILi8EEENSS_INS5_IJNSA_ILi8EEESH_EEENS5_IJSH_SC_EEEEEEEvNS4_8identityENS4_23SM90_TMA_LOAD_MULTICASTES1A_vS1B_EENS_8epilogue10collective18CollectiveEpilogueINS1E_23Sm100TmaWarpSpecializedILi4ELi2ELi32ELb0ELb0EEEJSI_NS5_IJNSS_ISF_SC_EES1J_EEEaSJ_aSJ_NS1E_6fusion15FusionCallbacksIS1I_NS1L_17LinearCombinationIaiaiLNS_15FloatRoundStyleE2EEESI_S1K_JEEENS4_5SM1004TMEM4LOAD26SM100_TMEM_LOAD_16dp32b32xES10_NS11_INS12_ILi2ELi4ELi3EEES15_NSS_INS5_IJS16_SF_EEENS5_IJSF_SC_EEEEEEENS4_39AutoVectorizingCopyWithAssumedAlignmentILi128EEENS4_14SM90_TMA_STOREES1Z_S21_S21_EEEvvEEEEvNT_6ParamsE,"ax",@progbits
	.align	128
.text._ZN7cutlass13device_kernelINS_4gemm6kernel13GemmUniversalIN4cute5tupleIJiiiiEEENS1_10collective13CollectiveMmaINS1_35MainloopSm100TmaUmmaWarpSpecializedILi20ELi2ELi4ENS5_IJNS4_1CILi2EEENSA_ILi1EEESC_EEEEENS5_IJNSA_ILi64EEENSA_ILi256EEENSA_ILi32EEEEEEaNS5_IJlSC_lEEEaSJ_NS4_8TiledMMAINS4_8MMA_AtomIJNS4_15SM100_MMA_S8_SSIaaiLi64ELi256ELNS4_4UMMA5MajorE0ELSO_0ELNSN_8SaturateE0EEEEEENS4_6LayoutINS5_IJSC_SC_SC_EEENS5_IJNSA_ILi0EEESU_SU_EEEEENS5_IJNS4_10UnderscoreESX_SX_EEEEENS4_13SM90_TMA_LOADENS4_14ComposedLayoutINS4_7SwizzleILi1ELi4ELi3EEENS4_18smem_ptr_flag_bitsILi8EEENSS_INS5_IJNSA_ILi8EEESH_EEENS5_IJSH_SC_EEEEEEEvNS4_8identityENS4_23SM90_TMA_LOAD_MULTICASTES1A_vS1B_EENS_8epilogue10collective18CollectiveEpilogueINS1E_23Sm100TmaWarpSpecializedILi4ELi2ELi32ELb0ELb0EEEJSI_NS5_IJNSS_ISF_SC_EES1J_EEEaSJ_aSJ_NS1E_6fusion15FusionCallbacksIS1I_NS1L_17LinearCombinationIaiaiLNS_15FloatRoundStyleE2EEESI_S1K_JEEENS4_5SM1004TMEM4LOAD26SM100_TMEM_LOAD_16dp32b32xES10_NS11_INS12_ILi2ELi4ELi3EEES15_NSS_INS5_IJS16_SF_EEENS5_IJSF_SC_EEEEEEENS4_39AutoVectorizingCopyWithAssumedAlignmentILi128EEENS4_14SM90_TMA_STOREES1Z_S21_S21_EEEvvEEEEvNT_6ParamsE:
        .type           _ZN7cutlass13device_kernelINS_4gemm6kernel13GemmUniversalIN4cute5tupleIJiiiiEEENS1_10collective13CollectiveMmaINS1_35MainloopSm100TmaUmmaWarpSpecializedILi20ELi2ELi4ENS5_IJNS4_1CILi2EEENSA_ILi1EEESC_EEEEENS5_IJNSA_ILi64EEENSA_ILi256EEENSA_ILi32EEEEEEaNS5_IJlSC_lEEEaSJ_NS4_8TiledMMAINS4_8MMA_AtomIJNS4_15SM100_MMA_S8_SSIaaiLi64ELi256ELNS4_4UMMA5MajorE0ELSO_0ELNSN_8SaturateE0EEEEEENS4_6LayoutINS5_IJSC_SC_SC_EEENS5_IJNSA_ILi0EEESU_SU_EEEEENS5_IJNS4_10UnderscoreESX_SX_EEEEENS4_13SM90_TMA_LOADENS4_14ComposedLayoutINS4_7SwizzleILi1ELi4ELi3EEENS4_18smem_ptr_flag_bitsILi8EEENSS_INS5_IJNSA_ILi8EEESH_EEENS5_IJSH_SC_EEEEEEEvNS4_8identityENS4_23SM90_TMA_LOAD_MULTICASTES1A_vS1B_EENS_8epilogue10collective18CollectiveEpilogueINS1E_23Sm100TmaWarpSpecializedILi4ELi2ELi32ELb0ELb0EEEJSI_NS5_IJNSS_ISF_SC_EES1J_EEEaSJ_aSJ_NS1E_6fusion15FusionCallbacksIS1I_NS1L_17LinearCombinationIaiaiLNS_15FloatRoundStyleE2EEESI_S1K_JEEENS4_5SM1004TMEM4LOAD26SM100_TMEM_LOAD_16dp32b32xES10_NS11_INS12_ILi2ELi4ELi3EEES15_NSS_INS5_IJS16_SF_EEENS5_IJSF_SC_EEEEEEENS4_39AutoVectorizingCopyWithAssumedAlignmentILi128EEENS4_14SM90_TMA_STOREES1Z_S21_S21_EEEvvEEEEvNT_6ParamsE,@function
        .size           _ZN7cutlass13device_kernelINS_4gemm6kernel13GemmUniversalIN4cute5tupleIJiiiiEEENS1_10collective13CollectiveMmaINS1_35MainloopSm100TmaUmmaWarpSpecializedILi20ELi2ELi4ENS5_IJNS4_1CILi2EEENSA_ILi1EEESC_EEEEENS5_IJNSA_ILi64EEENSA_ILi256EEENSA_ILi32EEEEEEaNS5_IJlSC_lEEEaSJ_NS4_8TiledMMAINS4_8MMA_AtomIJNS4_15SM100_MMA_S8_SSIaaiLi64ELi256ELNS4_4UMMA5MajorE0ELSO_0ELNSN_8SaturateE0EEEEEENS4_6LayoutINS5_IJSC_SC_SC_EEENS5_IJNSA_ILi0EEESU_SU_EEEEENS5_IJNS4_10UnderscoreESX_SX_EEEEENS4_13SM90_TMA_LOADENS4_14ComposedLayoutINS4_7SwizzleILi1ELi4ELi3EEENS4_18smem_ptr_flag_bitsILi8EEENSS_INS5_IJNSA_ILi8EEESH_EEENS5_IJSH_SC_EEEEEEEvNS4_8identityENS4_23SM90_TMA_LOAD_MULTICASTES1A_vS1B_EENS_8epilogue10collective18CollectiveEpilogueINS1E_23Sm100TmaWarpSpecializedILi4ELi2ELi32ELb0ELb0EEEJSI_NS5_IJNSS_ISF_SC_EES1J_EEEaSJ_aSJ_NS1E_6fusion15FusionCallbacksIS1I_NS1L_17LinearCombinationIaiaiLNS_15FloatRoundStyleE2EEESI_S1K_JEEENS4_5SM1004TMEM4LOAD26SM100_TMEM_LOAD_16dp32b32xES10_NS11_INS12_ILi2ELi4ELi3EEES15_NSS_INS5_IJS16_SF_EEENS5_IJSF_SC_EEEEEEENS4_39AutoVectorizingCopyWithAssumedAlignmentILi128EEENS4_14SM90_TMA_STOREES1Z_S21_S21_EEEvvEEEEvNT_6ParamsE,(.L_x_226 - _ZN7cutlass13device_kernelINS_4gemm6kernel13GemmUniversalIN4cute5tupleIJiiiiEEENS1_10collective13CollectiveMmaINS1_35MainloopSm100TmaUmmaWarpSpecializedILi20ELi2ELi4ENS5_IJNS4_1CILi2EEENSA_ILi1EEESC_EEEEENS5_IJNSA_ILi64EEENSA_ILi256EEENSA_ILi32EEEEEEaNS5_IJlSC_lEEEaSJ_NS4_8TiledMMAINS4_8MMA_AtomIJNS4_15SM100_MMA_S8_SSIaaiLi64ELi256ELNS4_4UMMA5MajorE0ELSO_0ELNSN_8SaturateE0EEEEEENS4_6LayoutINS5_IJSC_SC_SC_EEENS5_IJNSA_ILi0EEESU_SU_EEEEENS5_IJNS4_10UnderscoreESX_SX_EEEEENS4_13SM90_TMA_LOADENS4_14ComposedLayoutINS4_7SwizzleILi1ELi4ELi3EEENS4_18smem_ptr_flag_bitsILi8EEENSS_INS5_IJNSA_ILi8EEESH_EEENS5_IJSH_SC_EEEEEEEvNS4_8identityENS4_23SM90_TMA_LOAD_MULTICASTES1A_vS1B_EENS_8epilogue10collective18CollectiveEpilogueINS1E_23Sm100TmaWarpSpecializedILi4ELi2ELi32ELb0ELb0EEEJSI_NS5_IJNSS_ISF_SC_EES1J_EEEaSJ_aSJ_NS1E_6fusion15FusionCallbacksIS1I_NS1L_17LinearCombinationIaiaiLNS_15FloatRoundStyleE2EEESI_S1K_JEEENS4_5SM1004TMEM4LOAD26SM100_TMEM_LOAD_16dp32b32xES10_NS11_INS12_ILi2ELi4ELi3EEES15_NSS_INS5_IJS16_SF_EEENS5_IJSF_SC_EEEEEEENS4_39AutoVectorizingCopyWithAssumedAlignmentILi128EEENS4_14SM90_TMA_STOREES1Z_S21_S21_EEEvvEEEEvNT_6ParamsE)
        .other          _ZN7cutlass13device_kernelINS_4gemm6kernel13GemmUniversalIN4cute5tupleIJiiiiEEENS1_10collective13CollectiveMmaINS1_35MainloopSm100TmaUmmaWarpSpecializedILi20ELi2ELi4ENS5_IJNS4_1CILi2EEENSA_ILi1EEESC_EEEEENS5_IJNSA_ILi64EEENSA_ILi256EEENSA_ILi32EEEEEEaNS5_IJlSC_lEEEaSJ_NS4_8TiledMMAINS4_8MMA_AtomIJNS4_15SM100_MMA_S8_SSIaaiLi64ELi256ELNS4_4UMMA5MajorE0ELSO_0ELNSN_8SaturateE0EEEEEENS4_6LayoutINS5_IJSC_SC_SC_EEENS5_IJNSA_ILi0EEESU_SU_EEEEENS5_IJNS4_10UnderscoreESX_SX_EEEEENS4_13SM90_TMA_LOADENS4_14ComposedLayoutINS4_7SwizzleILi1ELi4ELi3EEENS4_18smem_ptr_flag_bitsILi8EEENSS_INS5_IJNSA_ILi8EEESH_EEENS5_IJSH_SC_EEEEEEEvNS4_8identityENS4_23SM90_TMA_LOAD_MULTICASTES1A_vS1B_EENS_8epilogue10collective18CollectiveEpilogueINS1E_23Sm100TmaWarpSpecializedILi4ELi2ELi32ELb0ELb0EEEJSI_NS5_IJNSS_ISF_SC_EES1J_EEEaSJ_aSJ_NS1E_6fusion15FusionCallbacksIS1I_NS1L_17LinearCombinationIaiaiLNS_15FloatRoundStyleE2EEESI_S1K_JEEENS4_5SM1004TMEM4LOAD26SM100_TMEM_LOAD_16dp32b32xES10_NS11_INS12_ILi2ELi4ELi3EEES15_NSS_INS5_IJS16_SF_EEENS5_IJSF_SC_EEEEEEENS4_39AutoVectorizingCopyWithAssumedAlignmentILi128EEENS4_14SM90_TMA_STOREES1Z_S21_S21_EEEvvEEEEvNT_6ParamsE,@"STO_CUDA_ENTRY STV_DEFAULT"
_ZN7cutlass13device_kernelINS_4gemm6kernel13GemmUniversalIN4cute5tupleIJiiiiEEENS1_10collective13CollectiveMmaINS1_35MainloopSm100TmaUmmaWarpSpecializedILi20ELi2ELi4ENS5_IJNS4_1CILi2EEENSA_ILi1EEESC_EEEEENS5_IJNSA_ILi64EEENSA_ILi256EEENSA_ILi32EEEEEEaNS5_IJlSC_lEEEaSJ_NS4_8TiledMMAINS4_8MMA_AtomIJNS4_15SM100_MMA_S8_SSIaaiLi64ELi256ELNS4_4UMMA5MajorE0ELSO_0ELNSN_8SaturateE0EEEEEENS4_6LayoutINS5_IJSC_SC_SC_EEENS5_IJNSA_ILi0EEESU_SU_EEEEENS5_IJNS4_10UnderscoreESX_SX_EEEEENS4_13SM90_TMA_LOADENS4_14ComposedLayoutINS4_7SwizzleILi1ELi4ELi3EEENS4_18smem_ptr_flag_bitsILi8EEENSS_INS5_IJNSA_ILi8EEESH_EEENS5_IJSH_SC_EEEEEEEvNS4_8identityENS4_23SM90_TMA_LOAD_MULTICASTES1A_vS1B_EENS_8epilogue10collective18CollectiveEpilogueINS1E_23Sm100TmaWarpSpecializedILi4ELi2ELi32ELb0ELb0EEEJSI_NS5_IJNSS_ISF_SC_EES1J_EEEaSJ_aSJ_NS1E_6fusion15FusionCallbacksIS1I_NS1L_17LinearCombinationIaiaiLNS_15FloatRoundStyleE2EEESI_S1K_JEEENS4_5SM1004TMEM4LOAD26SM100_TMEM_LOAD_16dp32b32xES10_NS11_INS12_ILi2ELi4ELi3EEES15_NSS_INS5_IJS16_SF_EEENS5_IJSF_SC_EEEEEEENS4_39AutoVectorizingCopyWithAssumedAlignmentILi128EEENS4_14SM90_TMA_STOREES1Z_S21_S21_EEEvvEEEEvNT_6ParamsE:
[----:B------:R-:W1:Y:S01]  /*0000*/  LDC R1, c[0x0][0x37c] ;  /* 0x0000df00ff017b82 */ /* 0x000e620000000800 */
[----:B------:R-:W2:Y:S01]  /*0010*/  S2R R85, SR_TID.X ;  /* 0x0000000000557919 */ /* 0x000ea20000002100 */
[----:B------:R-:W3:Y:S01]  /*0020*/  LDCU.64 UR8, c[0x0][0x890] ;  /* 0x00011200ff0877ac */ /* 0x000ee20008000a00 */
[----:B------:R-:W-:Y:S02]  /*0030*/  PRMT R74, RZ, 0x7610, R74 ;  /* 0x00007610ff4a7816 */ /* 0x000fe4000000004a */
[----:B------:R-:W-:Y:S01]  /*0040*/  ELECT P3, URZ, PT ;  /* 0x0000000000ff782f */ /* 0x000fe20003860000 */
[----:B---3--:R-:W-:-:S04]  /*0050*/  UISETP.NE.U32.AND UP0, UPT, UR8, URZ, UPT ;  /* 0x000000ff0800728c */ /* 0x008fc8000bf05070 */
[----:B------:R-:W-:Y:S01]  /*0060*/  UISETP.NE.AND.EX UP0, UPT, UR9, URZ, UPT, UP0 ;  /* 0x000000ff0900728c */ /* 0x000fe2000bf05300 */
[----:B--2---:R-:W-:-:S05]  /*0070*/  SHF.R.U32.HI R75, RZ, 0x5, R85 ;  /* 0x00000005ff4b7819 */ /* 0x004fca0000011655 */
[----:B------:R-:W2:Y:S02]  /*0080*/  SHFL.IDX PT, R0, R75, RZ, 0x1f ;  /* 0x00001fff4b007589 */ /* 0x000ea400000e0000 */
[----:B--2---:R-:W-:Y:S01]  /*0090*/  R2UR UR18, R0 ;  /* 0x00000000001272ca */ /* 0x004fe200000e0000 */
[----:B-1----:R-:W-:-:S14]  /*00a0*/  BRA.U UP0, `(.L_x_0) ;  /* 0x0000000100307547 */ /* 0x002fdc000b800000 */
[----:B------:R-:W1:Y:S02]  /*00b0*/  LDCU.64 UR4, c[0x0][0x888] ;  /* 0x00011100ff0477ac */ /* 0x000e640008000a00 */
[----:B-1----:R-:W-:-:S04]  /*00c0*/  UISETP.NE.U32.AND UP0, UPT, UR4, URZ, UPT ;  /* 0x000000ff0400728c */ /* 0x002fc8000bf05070 */
[----:B------:R-:W-:-:S09]  /*00d0*/  UISETP.NE.AND.EX UP0, UPT, UR5, URZ, UPT, UP0 ;  /* 0x000000ff0500728c */ /* 0x000fd2000bf05300 */
[----:B------:R-:W-:Y:S05]  /*00e0*/  BRA.U !UP0, `(.L_x_1) ;  /* 0x0000000108147547 */ /* 0x000fea000b800000 */
[----:B------:R-:W1:Y:S01]  /*00f0*/  LDC.64 R40, c[0x0][0x888] ;  /* 0x00022200ff287b82 */ /* 0x000e620000000a00 */
[----:B------:R-:W1:Y:S02]  /*0100*/  LDCU.64 UR4, c[0x0][0x358] ;  /* 0x00006b00ff0477ac */ /* 0x000e640008000a00 */
[----:B-1----:R1:W5:Y:S01]  /*0110*/  LDG.E R40, desc[UR4][R40.64] ;  /* 0x0000000428287981 */ /* 0x002362000c1e1900 */
[----:B------:R-:W-:Y:S01]  /*0120*/  HFMA2 R74, -RZ, RZ, 0, 5.9604644775390625e-08 ;  /* 0x00000001ff4a7431 */ /* 0x000fe200000001ff */
[----:B------:R-:W-:Y:S05]  /*0130*/  BRA `(.L_x_0) ;  /* 0x00000000000c7947 */ /* 0x000fea0003800000 */
.L_x_1:
[----:B------:R-:W1:Y:S01]  /*0140*/  LDCU UR4, c[0x0][0x880] ;  /* 0x00011000ff0477ac */ /* 0x000e620008000800 */
[----:B------:R-:W-:Y:S01]  /*0150*/  HFMA2 R74, -RZ, RZ, 0, 5.9604644775390625e-08 ;  /* 0x00000001ff4a7431 */ /* 0x000fe200000001ff */
[----:B-1----:R-:W-:-:S07]  /*0160*/  MOV R40, UR4 ;  /* 0x0000000400287c02 */ /* 0x002fce0008000f00 */
.L_x_0:
[----:B------:R-:W2:Y:S02]  /*0170*/  LDCU.64 UR4, c[0x0][0x8b0] ;  /* 0x00011600ff0477ac */ /* 0x000ea40008000a00 */
[----:B--2---:R-:W-:-:S04]  /*0180*/  UISETP.NE.U32.AND UP0, UPT, UR4, URZ, UPT ;  /* 0x000000ff0400728c */ /* 0x004fc8000bf05070 */
[----:B------:R-:W-:-:S09]  /*0190*/  UISETP.NE.AND.EX UP0, UPT, UR5, URZ, UPT, UP0 ;  /* 0x000000ff0500728c */ /* 0x000fd2000bf05300 */
[----:B------:R-:W-:Y:S05]  /*01a0*/  BRA.U UP0, `(.L_x_2) ;  /* 0x0000000100287547 */ /* 0x000fea000b800000 */
[----:B------:R-:W2:Y:S02]  /*01b0*/  LDCU.64 UR4, c[0x0][0x8a8] ;  /* 0x00011500ff0477ac */ /* 0x000ea40008000a00 */
[----:B--2---:R-:W-:-:S04]  /*01c0*/  UISETP.NE.U32.AND UP0, UPT, UR4, URZ, UPT ;  /* 0x000000ff0400728c */ /* 0x004fc8000bf05070 */
[----:B------:R-:W-:-:S09]  /*01d0*/  UISETP.NE.AND.EX UP0, UPT, UR5, URZ, UPT, UP0 ;  /* 0x000000ff0500728c */ /* 0x000fd2000bf05300 */
[----:B------:R-:W-:Y:S05]  /*01e0*/  BRA.U !UP0, `(.L_x_3) ;  /* 0x0000000108107547 */ /* 0x000fea000b800000 */
[----:B------:R-:W2:Y:S01]  /*01f0*/  LDC.64 R38, c[0x0][0x8a8] ;  /* 0x00022a00ff267b82 */ /* 0x000ea20000000a00 */
[----:B------:R-:W2:Y:S02]  /*0200*/  LDCU.64 UR4, c[0x0][0x358] ;  /* 0x00006b00ff0477ac */ /* 0x000ea40008000a00 */
[----:B--2---:R2:W5:Y:S01]  /*0210*/  LDG.E R38, desc[UR4][R38.64] ;  /* 0x0000000426267981 */ /* 0x004562000c1e1900 */
[----:B------:R-:W-:Y:S05]  /*0220*/  BRA `(.L_x_2) ;  /* 0x0000000000087947 */ /* 0x000fea0003800000 */
.L_x_3:
[----:B------:R-:W2:Y:S02]  /*0230*/  LDCU UR4, c[0x0][0x8a0] ;  /* 0x00011400ff0477ac */ /* 0x000ea40008000800 */
[----:B--2---:R-:W-:Y:S02]  /*0240*/  MOV R38, UR4 ;  /* 0x0000000400267c02 */ /* 0x004fe40008000f00 */
.L_x_2:
[----:B------:R-:W-:Y:S01]  /*0250*/  IMAD.U32 R0, RZ, RZ, UR18 ;  /* 0x00000012ff007e24 */ /* 0x000fe2000f8e00ff */
[----:B------:R-:W-:Y:S04]  /*0260*/  BSSY.RECONVERGENT B0, `(.L_x_4) ;  /* 0x000000c000007945 */ /* 0x000fe80003800200 */
[C---:B------:R-:W-:Y:S02]  /*0270*/  ISETP.NE.OR P1, PT, R0.reuse, 0x1, !P3 ;  /* 0x000000010000780c */ /* 0x040fe40005f25670 */
[----:B------:R-:W-:-:S11]  /*0280*/  ISETP.NE.OR P0, PT, R0, 0x3, !P3 ;  /* 0x000000030000780c */ /* 0x000fd60005f05670 */
[----:B------:R-:W-:Y:S05]  /*0290*/  @P1 BRA `(.L_x_5) ;  /* 0x0000000000201947 */ /* 0x000fea0003800000 */
[----:B------:R-:W3:Y:S02]  /*02a0*/  LDCU.64 UR4, c[0x0][0x348] ;  /* 0x00006900ff0477ac */ /* 0x000ee40008000a00 */
[----:B---3--:R-:W-:Y:S02]  /*02b0*/  UIADD3 UR6, UP1, UPT, UR4, 0x80, URZ ;  /* 0x0000008004067890 */ /* 0x008fe4000ff3e0ff */
[----:B------:R-:W-:Y:S02]  /*02c0*/  UIADD3 UR4, UP0, UPT, UR4, 0x180, URZ ;  /* 0x0000018004047890 */ /* 0x000fe4000ff1e0ff */
[----:B------:R-:W-:Y:S02]  /*02d0*/  UIADD3.X UR7, UPT, UPT, URZ, UR5, URZ, UP1, !UPT ;  /* 0x00000005ff077290 */ /* 0x000fe40008ffe4ff */
[----:B------:R-:W-:-:S07]  /*02e0*/  UIADD3.X UR5, UPT, UPT, URZ, UR5, URZ, UP0, !UPT ;  /* 0x00000005ff057290 */ /* 0x000fce00087fe4ff */
[----:B------:R3:W-:Y:S02]  /*02f0*/  UTMACCTL.PF [UR6] ;  /* 0x00000000060079b9 */ /* 0x0007e40008040000 */
[----:B------:R3:W-:Y:S02]  /*0300*/  UTMACCTL.PF [UR4] ;  /* 0x00000000040079b9 */ /* 0x0007e40008040000 */
[----:B---3--:R-:W-:Y:S01]  /*0310*/  NOP ;  /* 0x0000000000007918 */ /* 0x008fe20000000000 */
.L_x_5:
[----:B------:R-:W-:Y:S05]  /*0320*/  BSYNC.RECONVERGENT B0 ;  /* 0x0000000000007941 */ /* 0x000fea0003800200 */
.L_x_4:
[----:B------:R-:W-:Y:S04]  /*0330*/  BSSY.RECONVERGENT B0, `(.L_x_6) ;  /* 0x000000a000007945 */ /* 0x000fe80003800200 */
        /* <DEDUP_REMOVED lines=9> */
.L_x_7:
[----:B------:R-:W-:Y:S05]  /*03d0*/  BSYNC.RECONVERGENT B0 ;  /* 0x0000000000007941 */ /* 0x000fea0003800200 */
.L_x_6:
[----:B------:R-:W3:Y:S01]  /*03e0*/  LDCU.64 UR4, c[0x0][0x888] ;  /* 0x00011100ff0477ac */ /* 0x000ee20008000a00 */
[----:B------:R-:W-:Y:S02]  /*03f0*/  UISETP.EQ.U32.AND UP2, UPT, UR8, URZ, UPT ;  /* 0x000000ff0800728c */ /* 0x000fe4000bf42070 */
[----:B------:R-:W-:Y:S02]  /*0400*/  UPLOP3.LUT UP3, UPT, UPT, UPT, UPT, 0x80, 0x8 ;  /* 0x000000000008789c */ /* 0x000fe40003f6f070 */
[----:B---3--:R-:W-:-:S04]  /*0410*/  UISETP.NE.U32.AND UP0, UPT, UR4, URZ, UPT ;  /* 0x000000ff0400728c */ /* 0x008fc8000bf05070 */
[----:B------:R-:W-:-:S04]  /*0420*/  UISETP.NE.AND.EX UP1, UPT, UR5, URZ, UPT, UP0 ;  /* 0x000000ff0500728c */ /* 0x000fc8000bf25300 */
[----:B------:R-:W-:-:S04]  /*0430*/  UISETP.EQ.OR.EX UP4, UPT, UR9, URZ, !UP1, UP2 ;  /* 0x000000ff0900728c */ /* 0x000fc8000cf82720 */
[----:B------:R-:W-:-:S06]  /*0440*/  UP2UR UR4, UPR, URZ, 0x10 ;  /* 0x00000010ff047883 */ /* 0x000fcc0008000000 */
[----:B------:R-:W-:Y:S01]  /*0450*/  MOV R78, UR4 ;  /* 0x00000004004e7c02 */ /* 0x000fe20008000f00 */
[----:B------:R-:W-:Y:S06]  /*0460*/  BRA.U !UP4, `(.L_x_8) ;  /* 0x000000010c207547 */ /* 0x000fec000b800000 */
[----:B-----5:R-:W-:Y:S01]  /*0470*/  R2UR UR5, R40 ;  /* 0x00000000280572ca */ /* 0x020fe200000e0000 */
[----:B------:R-:W-:Y:S02]  /*0480*/  UISETP.NE.U32.AND UP2, UPT, UR8, URZ, UPT ;  /* 0x000000ff0800728c */ /* 0x000fe4000bf45070 */
[----:B------:R-:W-:Y:S02]  /*0490*/  USEL UR4, URZ, 0xffffffff, UP1 ;  /* 0xffffffffff047887 */ /* 0x000fe40008800000 */
[----:B------:R-:W-:-:S08]  /*04a0*/  UISETP.NE.AND.EX UP2, UPT, UR9, URZ, UPT, UP2 ;  /* 0x000000ff0900728c */ /* 0x000fd0000bf45320 */
[----:B------:R-:W-:-:S04]  /*04b0*/  UISETP.NE.AND UP0, UPT, UR5, URZ, UPT ;  /* 0x000000ff0500728c */ /* 0x000fc8000bf05270 */
[----:B------:R-:W-:-:S04]  /*04c0*/  @!UP2 USEL UR4, URZ, 0xffffffff, UP0 ;  /* 0xffffffffff04a887 */ /* 0x000fc80008000000 */
[----:B------:R-:W-:-:S04]  /*04d0*/  ULOP3.LUT UR4, UR4, 0x1, URZ, 0xc0, !UPT ;  /* 0x0000000104047892 */ /* 0x000fc8000f8ec0ff */
[----:B------:R-:W-:Y:S02]  /*04e0*/  UISETP.NE.U32.AND UP3, UPT, UR4, 0x1, UPT ;  /* 0x000000010400788c */ /* 0x000fe4000bf65070 */
.L_x_8:
[----:B------:R-:W3:Y:S02]  /*04f0*/  SHFL.IDX PT, R2, R75, RZ, 0x1f ;  /* 0x00001fff4b027589 */ /* 0x000ee400000e0000 */
[----:B---3--:R-:W-:-:S13]  /*0500*/  ISETP.NE.AND P0, PT, R2, RZ, PT ;  /* 0x000000ff0200720c */ /* 0x008fda0003f05270 */
[----:B------:R-:W-:Y:S05]  /*0510*/  @P0 BRA `(.L_x_9) ;  /* 0x0000000000e40947 */ /* 0x000fea0003800000 */
[----:B------:R-:W-:Y:S01]  /*0520*/  ELECT P0, URZ, PT ;  /* 0x0000000000ff782f */ /* 0x000fe20003800000 */
[----:B------:R-:W-:-:S12]  /*0530*/  BSSY.RECONVERGENT B0, `(.L_x_9) ;  /* 0x0000037000007945 */ /* 0x000fd80003800200 */
[----:B------:R-:W-:Y:S05]  /*0540*/  @!P0 BRA `(.L_x_10) ;  /* 0x0000000000d48947 */ /* 0x000fea0003800000 */
[----:B------:R-:W3:Y:S01]  /*0550*/  S2UR UR4, SR_CgaCtaId ;  /* 0x00000000000479c3 */ /* 0x000ee20000008800 */
[----:B------:R-:W-:Y:S01]  /*0560*/  UMOV UR5, 0x400 ;  /* 0x0000040000057882 */ /* 0x000fe20000000000 */
[----:B------:R-:W-:Y:S01]  /*0570*/  UMOV UR8, 0x1 ;  /* 0x0000000100087882 */ /* 0x000fe20000000000 */
[----:B------:R-:W-:Y:S01]  /*0580*/  UMOV UR6, 0x2 ;  /* 0x0000000200067882 */ /* 0x000fe20000000000 */
[----:B------:R-:W-:-:S04]  /*0590*/  UIADD3 UR8, UPT, UPT, -UR8, 0x100000, URZ ;  /* 0x0010000008087890 */ /* 0x000fc8000fffe1ff */
[----:B------:R-:W-:Y:S02]  /*05a0*/  USHF.L.U32 UR9, UR8, 0xb, URZ ;  /* 0x0000000b08097899 */ /* 0x000fe400080006ff */
[----:B------:R-:W-:Y:S02]  /*05b0*/  USHF.L.U32 UR8, UR8, 0x1, URZ ;  /* 0x0000000108087899 */ /* 0x000fe400080006ff */
[----:B------:R-:W-:-:S04]  /*05c0*/  UIADD3 UR6, UPT, UPT, -UR6, 0x100000, URZ ;  /* 0x0010000006067890 */ /* 0x000fc8000fffe1ff */
[----:B------:R-:W-:Y:S02]  /*05d0*/  USHF.L.U32 UR7, UR6, 0xb, URZ ;  /* 0x0000000b06077899 */ /* 0x000fe400080006ff */
[----:B------:R-:W-:Y:S02]  /*05e0*/  USHF.L.U32 UR6, UR6, 0x1, URZ ;  /* 0x0000000106067899 */ /* 0x000fe400080006ff */
[----:B---3--:R-:W-:Y:S01]  /*05f0*/  ULEA UR4, UR4, UR5, 0x18 ;  /* 0x0000000504047291 */ /* 0x008fe2000f8ec0ff */
[----:B------:R-:W3:Y:S11]  /*0600*/  FENCE.VIEW.ASYNC.S ;  /* 0x00000000000073c6 */ /* 0x000ef60000000000 */
[----:B---3--:R3:W4:Y:S01]  /*0610*/  SYNCS.EXCH.64 URZ, [UR4], UR8 ;  /* 0x0000000804ff75b2 */ /* 0x0087220008000100 */
[----:B------:R3:W1:Y:S01]  /*0620*/  SYNCS.EXCH.64 URZ, [UR4+0xa0], UR6 ;  /* 0x0000a00604ff75b2 */ /* 0x0006620008000100 */
        /* <DEDUP_REMOVED lines=37> */
[----:B------:R3:W1:Y:S02]  /*0880*/  SYNCS.EXCH.64 URZ, [UR4+0x138], UR6 ;  /* 0x0001380604ff75b2 */ /* 0x0006640008000100 */
[----:B---34-:R-:W-:Y:S01]  /*0890*/  NOP ;  /* 0x0000000000007918 */ /* 0x018fe20000000000 */
.L_x_10:
[----:B------:R-:W-:Y:S05]  /*08a0*/  BSYNC.RECONVERGENT B0 ;  /* 0x0000000000007941 */ /* 0x000fea0003800200 */
.L_x_9:
[----:B------:R-:W3:Y:S01]  /*08b0*/  SHFL.IDX PT, R2, R75, RZ, 0x1f ;  /* 0x00001fff4b027589 */ /* 0x000ee200000e0000 */
[----:B------:R-:W-:Y:S01]  /*08c0*/  NOP ;  /* 0x0000000000007918 */ /* 0x000fe20000000000 */
[----:B---3--:R-:W-:-:S13]  /*08d0*/  ISETP.NE.AND P0, PT, R2, 0x1, PT ;  /* 0x000000010200780c */ /* 0x008fda0003f05270 */
[----:B------:R-:W-:Y:S05]  /*08e0*/  @P0 BRA `(.L_x_11) ;  /* 0x0000000000580947 */ /* 0x000fea0003800000 */
        /* <DEDUP_REMOVED lines=9> */
[----:B------:R-:W-:Y:S01]  /*0980*/  USHF.L.U32 UR6, UR6, 0x1, URZ ;  /* 0x0000000106067899 */ /* 0x000fe200080006ff */
[----:B------:R-:W-:Y:S01]  /*0990*/  ELECT P0, URZ, PT ;  /* 0x0000000000ff782f */ /* 0x000fe20003800000 */
[----:B---3--:R-:W-:Y:S01]  /*09a0*/  ULEA UR4, UR4, UR5, 0x18 ;  /* 0x0000000504047291 */ /* 0x008fe2000f8ec0ff */
[----:B------:R-:W3:Y:S11]  /*09b0*/  FENCE.VIEW.ASYNC.S ;  /* 0x00000000000073c6 */ /* 0x000ef60000000000 */
[----:B---3--:R3:W4:Y:S01]  /*09c0*/  SYNCS.EXCH.64 URZ, [UR4+0x140], UR8 ;  /* 0x0001400804ff75b2 */ /* 0x0087220008000100 */
[----:B------:R3:W1:Y:S01]  /*09d0*/  SYNCS.EXCH.64 URZ, [UR4+0x160], UR6 ;  /* 0x0001600604ff75b2 */ /* 0x0006620008000100 */
[----:B------:R3:W1:Y:S01]  /*09e0*/  SYNCS.EXCH.64 URZ, [UR4+0x148], UR8 ;  /* 0x0001480804ff75b2 */ /* 0x0006620008000100 */
[----:B------:R3:W1:Y:S01]  /*09f0*/  SYNCS.EXCH.64 URZ, [UR4+0x168], UR6 ;  /* 0x0001680604ff75b2 */ /* 0x0006620008000100 */
[----:B------:R3:W1:Y:S01]  /*0a00*/  SYNCS.EXCH.64 URZ, [UR4+0x150], UR8 ;  /* 0x0001500804ff75b2 */ /* 0x0006620008000100 */
[----:B------:R3:W1:Y:S01]  /*0a10*/  SYNCS.EXCH.64 URZ, [UR4+0x170], UR6 ;  /* 0x0001700604ff75b2 */ /* 0x0006620008000100 */
[----:B------:R3:W1:Y:S01]  /*0a20*/  SYNCS.EXCH.64 URZ, [UR4+0x158], UR8 ;  /* 0x0001580804ff75b2 */ /* 0x0006620008000100 */
[----:B------:R3:W1:Y:S01]  /*0a30*/  SYNCS.EXCH.64 URZ, [UR4+0x178], UR6 ;  /* 0x0001780604ff75b2 */ /* 0x0006620008000100 */
[----:B------:R-:W-:Y:S01]  /*0a40*/  NOP ;  /* 0x0000000000007918 */ /* 0x000fe20000000000 */
.L_x_11:
[----:B------:R-:W2:Y:S01]  /*0a50*/  SHFL.IDX PT, R2, R75, RZ, 0x1f ;  /* 0x00001fff4b027589 */ /* 0x000ea200000e0000 */
[----:B------:R-:W-:Y:S01]  /*0a60*/  NOP ;  /* 0x0000000000007918 */ /* 0x000fe20000000000 */
[----:B--2---:R-:W-:-:S13]  /*0a70*/  ISETP.NE.AND P0, PT, R2, 0x3, PT ;  /* 0x000000030200780c */ /* 0x004fda0003f05270 */
[----:B------:R-:W-:Y:S05]  /*0a80*/  @P0 BRA `(.L_x_12) ;  /* 0x0000000000300947 */ /* 0x000fea0003800000 */
[----:B---3--:R-:W2:Y:S01]  /*0a90*/  S2UR UR4, SR_CgaCtaId ;  /* 0x00000000000479c3 */ /* 0x008ea20000008800 */
[----:B------:R-:W-:Y:S01]  /*0aa0*/  UMOV UR6, 0x400 ;  /* 0x0000040000067882 */ /* 0x000fe20000000000 */
[----:B------:R-:W-:Y:S01]  /*0ab0*/  UMOV UR5, 0x20 ;  /* 0x0000002000057882 */ /* 0x000fe20000000000 */
[----:B------:R-:W-:Y:S01]  /*0ac0*/  ELECT P0, URZ, PT ;  /* 0x0000000000ff782f */ /* 0x000fe20003800000 */
[----:B--2---:R-:W-:Y:S02]  /*0ad0*/  ULEA UR6, UR4, UR6, 0x18 ;  /* 0x0000000604067291 */ /* 0x004fe4000f8ec0ff */
[----:B------:R-:W-:-:S04]  /*0ae0*/  UIADD3 UR4, UPT, UPT, -UR5, 0x100000, URZ ;  /* 0x0010000005047890 */ /* 0x000fc8000fffe1ff */
[----:B------:R-:W-:Y:S02]  /*0af0*/  USHF.L.U32 UR5, UR4, 0xb, URZ ;  /* 0x0000000b04057899 */ /* 0x000fe400080006ff */
[----:B------:R-:W-:Y:S01]  /*0b00*/  USHF.L.U32 UR4, UR4, 0x1, URZ ;  /* 0x0000000104047899 */ /* 0x000fe200080006ff */
[----:B------:R-:W2:Y:S11]  /*0b10*/  FENCE.VIEW.ASYNC.S ;  /* 0x00000000000073c6 */ /* 0x000eb60000000000 */
[----:B--2---:R2:W3:Y:S01]  /*0b20*/  SYNCS.EXCH.64 URZ, [UR6+0x180], UR4 ;  /* 0x0001800406ff75b2 */ /* 0x0044e20008000100 */
[----:B------:R2:W1:Y:S01]  /*0b30*/  SYNCS.EXCH.64 URZ, [UR6+0x188], UR4 ;  /* 0x0001880406ff75b2 */ /* 0x0004620008000100 */
[----:B------:R-:W-:Y:S01]  /*0b40*/  NOP ;  /* 0x0000000000007918 */ /* 0x000fe20000000000 */
.L_x_12:
[----:B------:R-:W4:Y:S01]  /*0b50*/  SHFL.IDX PT, R2, R75, RZ, 0x1f ;  /* 0x00001fff4b027589 */ /* 0x000f2200000e0000 */
[----:B------:R-:W-:Y:S01]  /*0b60*/  NOP ;  /* 0x0000000000007918 */ /* 0x000fe20000000000 */
[----:B----4-:R-:W-:-:S13]  /*0b70*/  ISETP.NE.AND P0, PT, R2, 0x4, PT ;  /* 0x000000040200780c */ /* 0x010fda0003f05270 */
[----:B------:R-:W-:Y:S05]  /*0b80*/  @P0 BRA `(.L_x_13) ;  /* 0x00000000004c0947 */ /* 0x000fea0003800000 */
[----:B--23--:R-:W2:Y:S01]  /*0b90*/  S2UR UR6, SR_CgaCtaId ;  /* 0x00000000000679c3 */ /* 0x00cea20000008800 */
[----:B------:R-:W-:Y:S01]  /*0ba0*/  UMOV UR4, 0x1e0 ;  /* 0x000001e000047882 */ /* 0x000fe20000000000 */
[----:B------:R-:W-:Y:S01]  /*0bb0*/  UMOV UR5, 0x400 ;  /* 0x0000040000057882 */ /* 0x000fe20000000000 */
[----:B------:R-:W-:Y:S01]  /*0bc0*/  USEL UR4, UR4, 0x1a0, UP3 ;  /* 0x000001a004047887 */ /* 0x000fe20009800000 */
[----:B------:R-:W-:Y:S01]  /*0bd0*/  UMOV UR8, 0x1 ;  /* 0x0000000100087882 */ /* 0x000fe20000000000 */
[----:B------:R-:W-:Y:S01]  /*0be0*/  ELECT P0, URZ, PT ;  /* 0x0000000000ff782f */ /* 0x000fe20003800000 */
[----:B------:R-:W-:-:S04]  /*0bf0*/  UIADD3 UR8, UPT, UPT, -UR8, 0x100000, URZ ;  /* 0x0010000008087890 */ /* 0x000fc8000fffe1ff */
[----:B------:R-:W-:Y:S02]  /*0c00*/  USHF.L.U32 UR9, UR8, 0xb, URZ ;  /* 0x0000000b08097899 */ /* 0x000fe400080006ff */
[----:B------:R-:W-:Y:S02]  /*0c10*/  USHF.L.U32 UR8, UR8, 0x1, URZ ;  /* 0x0000000108087899 */ /* 0x000fe400080006ff */
[----:B--2---:R-:W-:Y:S02]  /*0c20*/  ULEA UR6, UR6, UR5, 0x18 ;  /* 0x0000000506067291 */ /* 0x004fe4000f8ec0ff */
[----:B------:R-:W-:-:S04]  /*0c30*/  UIADD3 UR4, UPT, UPT, -UR4, 0x100000, URZ ;  /* 0x0010000004047890 */ /* 0x000fc8000fffe1ff */
[----:B------:R-:W-:Y:S02]  /*0c40*/  USHF.L.U32 UR5, UR4, 0xb, URZ ;  /* 0x0000000b04057899 */ /* 0x000fe400080006ff */
[----:B------:R-:W-:Y:S01]  /*0c50*/  USHF.L.U32 UR4, UR4, 0x1, URZ ;  /* 0x0000000104047899 */ /* 0x000fe200080006ff */
[----:B------:R-:W2:Y:S03]  /*0c60*/  FENCE.VIEW.ASYNC.S ;  /* 0x00000000000073c6 */ /* 0x000ea60000000000 */
[----:B--2---:R4:W2:Y:S08]  /*0c70*/  SYNCS.EXCH.64 URZ, [UR6+0x190], UR8 ;  /* 0x0001900806ff75b2 */ /* 0x0048b00008000100 */
[----:B------:R4:W3:Y:S01]  /*0c80*/  SYNCS.EXCH.64 URZ, [UR6+0x1a0], UR4 ;  /* 0x0001a00406ff75b2 */ /* 0x0008e20008000100 */
[----:B------:R4:W1:Y:S01]  /*0c90*/  SYNCS.EXCH.64 URZ, [UR6+0x198], UR8 ;  /* 0x0001980806ff75b2 */ /* 0x0008620008000100 */
[----:B------:R4:W1:Y:S02]  /*0ca0*/  SYNCS.EXCH.64 URZ, [UR6+0x1a8], UR4 ;  /* 0x0001a80406ff75b2 */ /* 0x0008640008000100 */
[----:B----4-:R-:W-:Y:S01]  /*0cb0*/  NOP ;  /* 0x0000000000007918 */ /* 0x010fe20000000000 */
.L_x_13:
[----:B------:R-:W4:Y:S01]  /*0cc0*/  SHFL.IDX PT, R2, R75, RZ, 0x1f ;  /* 0x00001fff4b027589 */ /* 0x000f2200000e0000 */
[----:B------:R-:W-:Y:S01]  /*0cd0*/  NOP ;  /* 0x0000000000007918 */ /* 0x000fe20000000000 */
[----:B----4-:R-:W-:-:S13]  /*0ce0*/  ISETP.NE.AND P0, PT, R2, 0x5, PT ;  /* 0x000000050200780c */ /* 0x010fda0003f05270 */
[----:B------:R-:W-:Y:S05]  /*0cf0*/  @P0 BRA `(.L_x_14) ;  /* 0x0000000000580947 */ /* 0x000fea0003800000 */
[----:B--23--:R-:W2:Y:S01]  /*0d00*/  S2UR UR4, SR_CgaCtaId ;  /* 0x00000000000479c3 */ /* 0x00cea20000008800 */
        /* <DEDUP_REMOVED lines=10> */
[----:B--2---:R-:W-:Y:S01]  /*0db0*/  ULEA UR4, UR4, UR5, 0x18 ;  /* 0x0000000504047291 */ /* 0x004fe2000f8ec0ff */
[----:B------:R-:W2:Y:S11]  /*0dc0*/  FENCE.VIEW.ASYNC.S ;  /* 0x00000000000073c6 */ /* 0x000eb60000000000 */
[----:B--2---:R4:W2:Y:S01]  /*0dd0*/  SYNCS.EXCH.64 URZ, [UR4+0x1b0], UR8 ;  /* 0x0001b00804ff75b2 */ /* 0x0048a20008000100 */
[----:B------:R4:W3:Y:S01]  /*0de0*/  SYNCS.EXCH.64 URZ, [UR4+0x1d0], UR6 ;  /* 0x0001d00604ff75b2 */ /* 0x0008e20008000100 */
[----:B------:R4:W1:Y:S01]  /*0df0*/  SYNCS.EXCH.64 URZ, [UR4+0x1b8], UR8 ;  /* 0x0001b80804ff75b2 */ /* 0x0008620008000100 */
[----:B------:R4:W1:Y:S01]  /*0e00*/  SYNCS.EXCH.64 URZ, [UR4+0x1d8], UR6 ;  /* 0x0001d80604ff75b2 */ /* 0x0008620008000100 */
[----:B------:R4:W1:Y:S01]  /*0e10*/  SYNCS.EXCH.64 URZ, [UR4+0x1c0], UR8 ;  /* 0x0001c00804ff75b2 */ /* 0x0008620008000100 */
[----:B------:R4:W1:Y:S01]  /*0e20*/  SYNCS.EXCH.64 URZ, [UR4+0x1e0], UR6 ;  /* 0x0001e00604ff75b2 */ /* 0x0008620008000100 */
[----:B------:R4:W1:Y:S01]  /*0e30*/  SYNCS.EXCH.64 URZ, [UR4+0x1c8], UR8 ;  /* 0x0001c80804ff75b2 */ /* 0x0008620008000100 */
[----:B------:R4:W1:Y:S02]  /*0e40*/  SYNCS.EXCH.64 URZ, [UR4+0x1e8], UR6 ;  /* 0x0001e80604ff75b2 */ /* 0x0008640008000100 */
[----:B----4-:R-:W-:Y:S01]  /*0e50*/  NOP ;  /* 0x0000000000007918 */ /* 0x010fe20000000000 */
.L_x_14:
[----:B------:R-:W4:Y:S01]  /*0e60*/  SHFL.IDX PT, R2, R75, RZ, 0x1f ;  /* 0x00001fff4b027589 */ /* 0x000f2200000e0000 */
[----:B------:R-:W1:Y:S01]  /*0e70*/  S2UR UR45, SR_CgaCtaId ;  /* 0x00000000002d79c3 */ /* 0x000e620000008800 */
[----:B------:R-:W-:Y:S01]  /*0e80*/  NOP ;  /* 0x0000000000007918 */ /* 0x000fe20000000000 */
[----:B----4-:R-:W-:-:S13]  /*0e90*/  ISETP.NE.AND P0, PT, R2, 0x3, PT ;  /* 0x000000030200780c */ /* 0x010fda0003f05270 */
[----:B-1----:R-:W-:Y:S05]  /*0ea0*/  @P0 BRA `(.L_x_15) ;  /* 0x0000000000340947 */ /* 0x002fea0003800000 */
[----:B--23--:R-:W-:Y:S01]  /*0eb0*/  UMOV UR4, 0x400 ;  /* 0x0000040000047882 */ /* 0x00cfe20000000000 */
[----:B------:R-:W-:Y:S01]  /*0ec0*/  UMOV UR6, 0x20 ;  /* 0x0000002000067882 */ /* 0x000fe20000000000 */
[----:B------:R-:W-:Y:S02]  /*0ed0*/  ULEA UR4, UR45, UR4, 0x18 ;  /* 0x000000042d047291 */ /* 0x000fe4000f8ec0ff */
[----:B------:R-:W-:-:S04]  /*0ee0*/  UIADD3 UR6, UPT, UPT, -UR6, 0x100000, URZ ;  /* 0x0010000006067890 */ /* 0x000fc8000fffe1ff */
[----:B------:R-:W-:Y:S02]  /*0ef0*/  USHF.L.U32 UR7, UR6, 0xb, URZ ;  /* 0x0000000b06077899 */ /* 0x000fe400080006ff */
[----:B------:R-:W-:Y:S01]  /*0f00*/  USHF.L.U32 UR6, UR6, 0x1, URZ ;  /* 0x0000000106067899 */ /* 0x000fe200080006ff */
[----:B------:R-:W-:Y:S01]  /*0f10*/  ELECT P0, URZ, PT ;  /* 0x0000000000ff782f */ /* 0x000fe20003800000 */
[----:B------:R-:W1:Y:S10]  /*0f20*/  FENCE.VIEW.ASYNC.S ;  /* 0x00000000000073c6 */ /* 0x000e740000000000 */
[----:B-1----:R1:W4:Y:S01]  /*0f30*/  SYNCS.EXCH.64 URZ, [UR4+0x1f0], UR6 ;  /* 0x0001f00604ff75b2 */ /* 0x0023220008000100 */
[----:B------:R1:W2:Y:S01]  /*0f40*/  SYNCS.EXCH.64 URZ, [UR4+0x200], UR6 ;  /* 0x0002000604ff75b2 */ /* 0x0002a20008000100 */
[----:B------:R1:W3:Y:S01]  /*0f50*/  SYNCS.EXCH.64 URZ, [UR4+0x1f8], UR6 ;  /* 0x0001f80604ff75b2 */ /* 0x0002e20008000100 */
[----:B------:R1:W1:Y:S01]  /*0f60*/  SYNCS.EXCH.64 URZ, [UR4+0x208], UR6 ;  /* 0x0002080604ff75b2 */ /* 0x0002620008000100 */
[----:B------:R-:W-:Y:S01]  /*0f70*/  NOP ;  /* 0x0000000000007918 */ /* 0x000fe20000000000 */
.L_x_15:
[----:B-123--:R-:W1:Y:S01]  /*0f80*/  LDCU UR4, c[0x0][0x36c] ;  /* 0x00006d80ff0477ac */ /* 0x00ee620008000800 */
[----:B------:R-:W-:Y:S01]  /*0f90*/  ISETP.NE.OR P3, PT, R0, 0x2, !P3 ;  /* 0x000000020000780c */ /* 0x000fe20005f65670 */
[----:B------:R-:W-:Y:S01]  /*0fa0*/  NOP ;  /* 0x0000000000007918 */ /* 0x000fe20000000000 */
[----:B------:R-:W-:Y:S01]  /*0fb0*/  LOP3.LUT R0, R85, 0x1f, RZ, 0xc0, !PT ;  /* 0x0000001f55007812 */ /* 0x000fe200078ec0ff */
[----:B------:R-:W-:Y:S02]  /*0fc0*/  UISETP.NE.AND UP4, UPT, UR18, 0x2, UPT ;  /* 0x000000021200788c */ /* 0x000fe4000bf85270 */
[----:B------:R-:W-:Y:S02]  /*0fd0*/  UISETP.NE.AND UP5, UPT, UR18, URZ, UPT ;  /* 0x000000ff1200728c */ /* 0x000fe4000bfa5270 */
[----:B-1----:R-:W-:-:S09]  /*0fe0*/  UISETP.EQ.U32.AND UP6, UPT, UR4, 0x1, UPT ;  /* 0x000000010400788c */ /* 0x002fd2000bfc2070 */
[----:B------:R-:W-:Y:S05]  /*0ff0*/  BRA.U !UP6, `(.L_x_16) ;  /* 0x000000010e087547 */ /* 0x000fea000b800000 */
[----:B----4-:R-:W-:Y:S01]  /*1000*/  UCGABAR_ARV ;  /* 0x00000000000079c7 */ /* 0x010fe20008000000 */
[----:B------:R-:W-:Y:S05]  /*1010*/  BRA `(.L_x_17) ;  /* 0x0000000000047947 */ /* 0x000fea0003800000 */
.L_x_16:
[----:B----4-:R-:W-:Y:S01]  /*1020*/  NOP ;  /* 0x0000000000007918 */ /* 0x010fe20000000000 */
.L_x_17:
[----:B------:R-:W1:Y:S01]  /*1030*/  S2UR UR30, SR_CTAID.X ;  /* 0x00000000001e79c3 */ /* 0x000e620000002500 */
[----:B------:R-:W-:-:S05]  /*1040*/  CS2R.32 R77, SR_CgaSize ;  /* 0x00000000004d7805 */ /* 0x000fca0000008a00 */
[----:B------:R-:W-:-:S05]  /*1050*/  IMAD R77, R77, -0xa0, RZ ;  /* 0xffffff604d4d7824 */ /* 0x000fca00078e02ff */
[----:B------:R-:W-:-:S14]  /*1060*/  R2UR UR5, R77 ;  /* 0x000000004d0572ca */ /* 0x000fdc00000e0000 */
[----:B------:R-:W2:Y:S01]  /*1070*/  LDCU UR5, c[0x0][UR5+0x2b0] ;  /* 0x00005600050577ac */ /* 0x000ea20008000800 */
[----:B------:R-:W-:-:S05]  /*1080*/  CS2R.32 R77, SR_CgaSize ;  /* 0x00000000004d7805 */ /* 0x000fca0000008a00 */
[----:B------:R-:W-:-:S05]  /*1090*/  IMAD R77, R77, -0xa0, RZ ;  /* 0xffffff604d4d7824 */ /* 0x000fca00078e02ff */
[----:B------:R-:W-:-:S14]  /*10a0*/  R2UR UR4, R77 ;  /* 0x000000004d0472ca */ /* 0x000fdc00000e0000 */
[----:B------:R-:W3:Y:S01]  /*10b0*/  LDCU UR4, c[0x0][UR4+0x2b4] ;  /* 0x00005680040477ac */ /* 0x000ee20008000800 */
[----:B------:R-:W4:Y:S01]  /*10c0*/  S2UR UR31, SR_CTAID.Y ;  /* 0x00000000001f79c3 */ /* 0x000f220000002600 */
[----:B------:R-:W-:-:S05]  /*10d0*/  CS2R.32 R77, SR_CgaSize ;  /* 0x00000000004d7805 */ /* 0x000fca0000008a00 */
[----:B------:R-:W-:-:S05]  /*10e0*/  IMAD R77, R77, -0xa0, RZ ;  /* 0xffffff604d4d7824 */ /* 0x000fca00078e02ff */
[----:B------:R-:W-:-:S14]  /*10f0*/  R2UR UR6, R77 ;  /* 0x000000004d0672ca */ /* 0x000fdc00000e0000 */
[----:B------:R-:W3:Y:S01]  /*1100*/  LDCU UR6, c[0x0][UR6+0x2a0] ;  /* 0x00005400060677ac */ /* 0x000ee20008000800 */
[----:B------:R-:W-:-:S05]  /*1110*/  CS2R.32 R77, SR_CgaSize ;  /* 0x00000000004d7805 */ /* 0x000fca0000008a00 */
[----:B------:R-:W-:-:S05]  /*1120*/  IMAD R77, R77, -0xa0, RZ ;  /* 0xffffff604d4d7824 */ /* 0x000fca00078e02ff */
[----:B------:R-:W-:-:S14]  /*1130*/  R2UR UR7, R77 ;  /* 0x000000004d0772ca */ /* 0x000fdc00000e0000 */
[----:B------:R-:W3:Y:S01]  /*1140*/  LDCU UR7, c[0x0][UR7+0x2a4] ;  /* 0x00005480070777ac */ /* 0x000ee20008000800 */
[----:B------:R-:W-:Y:S01]  /*1150*/  USHF.L.U32 UR24, UR45, 0xc, URZ ;  /* 0x0000000c2d187899 */ /* 0x000fe200080006ff */
[----:B------:R-:W3:Y:S01]  /*1160*/  LDCU UR19, c[0x0][0xb24] ;  /* 0x00016480ff1377ac */ /* 0x000ee20008000800 */
[----:B------:R-:W3:Y:S01]  /*1170*/  LDCU UR42, c[0x0][0xb24] ;  /* 0x00016480ff2a77ac */ /* 0x000ee20008000800 */
[----:B-1----:R-:W-:Y:S01]  /*1180*/  I2FP.F32.U32 R3, UR30 ;  /* 0x0000001e00037c45 */ /* 0x002fe20008201000 */
[----:B------:R-:W1:Y:S04]  /*1190*/  LDCU UR22, c[0x0][0xb30] ;  /* 0x00016600ff1677ac */ /* 0x000e680008000800 */
[----:B--2---:R-:W-:Y:S01]  /*11a0*/  FMUL R3, R3, UR5 ;  /* 0x0000000503037c20 */ /* 0x004fe20008400000 */
[----:B------:R-:W-:Y:S01]  /*11b0*/  ULOP3.LUT UR24, UR24, 0x1000, URZ, 0xc0, !UPT ;  /* 0x0000100018187892 */ /* 0x000fe2000f8ec0ff */
[----:B----4-:R-:W-:-:S04]  /*11c0*/  I2FP.F32.U32 R2, UR31 ;  /* 0x0000001f00027c45 */ /* 0x010fc80008201000 */
[----:B------:R-:W2:Y:S01]  /*11d0*/  F2I.U32.TRUNC.NTZ R3, R3 ;  /* 0x0000000300037305 */ /* 0x000ea2000020f000 */
[----:B---3--:R-:W-:-:S07]  /*11e0*/  FMUL R2, R2, UR4 ;  /* 0x0000000402027c20 */ /* 0x008fce0008400000 */
[----:B------:R-:W3:Y:S01]  /*11f0*/  F2I.U32.TRUNC.NTZ R2, R2 ;  /* 0x0000000200027305 */ /* 0x000ee2000020f000 */
[----:B--2---:R-:W-:Y:S02]  /*1200*/  R2UR UR5, R3 ;  /* 0x00000000030572ca */ /* 0x004fe400000e0000 */
[----:B---3--:R-:W-:Y:S02]  /*1210*/  R2UR UR4, R2 ;  /* 0x00000000020472ca */ /* 0x008fe400000e0000 */
[----:B------:R-:W-:-:S09]  /*1220*/  PRMT R2, RZ, 0x7610, R2 ;  /* 0x00007610ff027816 */ /* 0x000fd20000000002 */
[----:B------:R-:W-:-:S04]  /*1230*/  UIADD3 UR5, UPT, UPT, -UR5, URZ, URZ ;  /* 0x000000ff05057290 */ /* 0x000fc8000fffe1ff */
[----:B------:R-:W-:Y:S02]  /*1240*/  UIMAD UR5, UR6, UR5, UR30 ;  /* 0x00000005060572a4 */ /* 0x000fe4000f8e021e */
[----:B------:R-:W-:-:S04]  /*1250*/  UIADD3 UR4, UPT, UPT, -UR4, URZ, URZ ;  /* 0x000000ff04047290 */ /* 0x000fc8000fffe1ff */
[----:B------:R-:W-:Y:S01]  /*1260*/  IMAD.U32 R77, RZ, RZ, UR5 ;  /* 0x00000005ff4d7e24 */ /* 0x000fe2000f8e00ff */
[----:B------:R-:W-:-:S06]  /*1270*/  UIMAD UR4, UR7, UR4, UR31 ;  /* 0x00000004070472a4 */ /* 0x000fcc000f8e021f */
[----:B------:R-:W-:Y:S01]  /*1280*/  IMAD.U32 R76, RZ, RZ, UR4 ;  /* 0x00000004ff4c7e24 */ /* 0x000fe2000f8e00ff */
[----:B-1----:R-:W-:Y:S06]  /*1290*/  BRA.U UP5, `(.L_x_18) ;  /* 0x00000001052c7547 */ /* 0x002fec000b800000 */
[----:B------:R-:W-:Y:S02]  /*12a0*/  R2UR UR4, R76 ;  /* 0x000000004c0472ca */ /* 0x000fe400000e0000 */
[----:B------:R-:W-:-:S11]  /*12b0*/  R2UR UR6, R77 ;  /* 0x000000004d0672ca */ /* 0x000fd600000e0000 */
[----:B------:R-:W-:-:S04]  /*12c0*/  UISETP.NE.AND UP0, UPT, UR4, URZ, UPT ;  /* 0x000000ff0400728c */ /* 0x000fc8000bf05270 */
[----:B------:R-:W-:-:S04]  /*12d0*/  UISETP.EQ.OR UP0, UPT, UR6, URZ, !UP0 ;  /* 0x000000ff0600728c */ /* 0x000fc8000c702670 */
[----:B------:R-:W-:Y:S02]  /*12e0*/  USEL UR5, URZ, 0x1, !UP0 ;  /* 0x00000001ff057887 */ /* 0x000fe4000c000000 */
[----:B------:R-:W-:-:S04]  /*12f0*/  UISETP.NE.AND UP0, UPT, UR4, URZ, UPT ;  /* 0x000000ff0400728c */ /* 0x000fc8000bf05270 */
[----:B------:R-:W-:Y:S02]  /*1300*/  USEL UR4, URZ, 0x2, UP0 ;  /* 0x00000002ff047887 */ /* 0x000fe40008000000 */
[----:B------:R-:W-:-:S04]  /*1310*/  UISETP.NE.AND UP0, UPT, UR6, 0x1, UPT ;  /* 0x000000010600788c */ /* 0x000fc8000bf05270 */
[----:B------:R-:W-:-:S04]  /*1320*/  USEL UR4, UR4, 0x2, UP0 ;  /* 0x0000000204047887 */ /* 0x000fc80008000000 */
[----:B------:R-:W-:-:S06]  /*1330*/  UIADD3 UR4, UPT, UPT, UR5, UR4, URZ ;  /* 0x0000000405047290 */ /* 0x000fcc000fffe0ff */
[----:B------:R-:W-:-:S07]  /*1340*/  IMAD.U32 R2, RZ, RZ, UR4 ;  /* 0x00000004ff027e24 */ /* 0x000fce000f8e00ff */
.L_x_18:
[----:B------:R-:W1:Y:S01]  /*1350*/  S2UR UR36, SR_CTAID.Z ;  /* 0x00000000002479c3 */ /* 0x000e620000002700 */
[----:B------:R-:W-:-:S09]  /*1360*/  UISETP.GE.AND UP0, UPT, UR19, 0x1, UPT ;  /* 0x000000011300788c */ /* 0x000fd2000bf06270 */
[----:B------:R-:W-:Y:S05]  /*1370*/  BRA.U !UP0, `(.L_x_19) ;  /* 0x0000000108d07547 */ /* 0x000fea000b800000 */
[----:B------:R-:W2:Y:S01]  /*1380*/  LDCU UR20, c[0x0][0xb0c] ;  /* 0x00016180ff1477ac */ /* 0x000ea20008000800 */
[----:B------:R-:W3:Y:S01]  /*1390*/  LDCU.128 UR12, c[0x0][0xb10] ;  /* 0x00016200ff0c77ac */ /* 0x000ee20008000c00 */
[----:B------:R-:W4:Y:S01]  /*13a0*/  LDCU UR6, c[0x0][0x370] ;  /* 0x00006e00ff0677ac */ /* 0x000f220008000800 */
[----:B------:R-:W1:Y:S01]  /*13b0*/  LDCU UR7, c[0x0][0x374] ;  /* 0x00006e80ff0777ac */ /* 0x000e620008000800 */
[----:B------:R-:W1:Y:S01]  /*13c0*/  LDCU UR21, c[0x0][0xb20] ;  /* 0x00016400ff1577ac */ /* 0x000e620008000800 */
[----:B--2---:R-:W-:Y:S02]  /*13d0*/  UISETP.NE.AND UP0, UPT, UR20, 0x1, UPT ;  /* 0x000000011400788c */ /* 0x004fe4000bf05270 */
[----:B---3--:R-:W-:Y:S01]  /*13e0*/  UIMAD.WIDE.U32 UR4, UR30, UR12, URZ ;  /* 0x0000000c1e0472a5 */ /* 0x008fe2000f8e00ff */
[----:B------:R-:W2:Y:S01]  /*13f0*/  LDCU.64 UR8, c[0x0][0xb28] ;  /* 0x00016500ff0877ac */ /* 0x000ea20008000a00 */
[----:B----4-:R-:W-:Y:S02]  /*1400*/  UIMAD.WIDE.U32 UR10, UR6, UR12, URZ ;  /* 0x0000000c060a72a5 */ /* 0x010fe4000f8e00ff */
[----:B------:R-:W-:-:S02]  /*1410*/  USHF.R.U32.HI UR5, URZ, UR13, UR5 ;  /* 0x0000000dff057299 */ /* 0x000fc40008011605 */
[----:B------:R-:W-:Y:S02]  /*1420*/  UISETP.NE.AND UP2, UPT, UR19, 0x1, UPT ;  /* 0x000000011300788c */ /* 0x000fe4000bf45270 */
[----:B------:R-:W-:Y:S01]  /*1430*/  USEL UR5, UR30, UR5, !UP0 ;  /* 0x000000051e057287 */ /* 0x000fe2000c000000 */
[----:B------:R-:W-:Y:S01]  /*1440*/  UMOV UR10, UR11 ;  /* 0x0000000b000a7c82 */ /* 0x000fe20008000000 */
[----:B------:R-:W-:Y:S02]  /*1450*/  UIMAD.WIDE.U32 UR16, UR31, UR15, URZ ;  /* 0x0000000f1f1072a5 */ /* 0x000fe4000f8e00ff */
[----:B------:R-:W-:Y:S02]  /*1460*/  @UP0 USHF.R.U32.HI UR6, URZ, UR13, UR10 ;  /* 0x0000000dff060299 */ /* 0x000fe4000801160a */
[----:B------:R-:W-:Y:S02]  /*1470*/  UISETP.NE.AND UP0, UPT, UR14, 0x1, UPT ;  /* 0x000000010e00788c */ /* 0x000fe4000bf05270 */
[----:B-1----:R-:W-:-:S02]  /*1480*/  UIMAD.WIDE.U32 UR10, UR7, UR15, URZ ;  /* 0x0000000f070a72a5 */ /* 0x002fc4000f8e00ff */
[----:B--2---:R-:W-:Y:S01]  /*1490*/  UIMAD.WIDE.U32 UR12, UR6, UR8, URZ ;  /* 0x00000008060c72a5 */ /* 0x004fe2000f8e00ff */
[----:B------:R-:W-:Y:S02]  /*14a0*/  UMOV UR4, UR17 ;  /* 0x0000001100047c82 */ /* 0x000fe40008000000 */
[----:B------:R-:W-:Y:S02]  /*14b0*/  USHF.R.U32.HI UR4, URZ, UR21, UR4 ;  /* 0x00000015ff047299 */ /* 0x000fe40008011604 */
[----:B------:R-:W-:Y:S02]  /*14c0*/  UMOV UR10, UR11 ;  /* 0x0000000b000a7c82 */ /* 0x000fe40008000000 */
[----:B------:R-:W-:Y:S01]  /*14d0*/  UMOV UR12, UR13 ;  /* 0x0000000d000c7c82 */ /* 0x000fe20008000000 */
[----:B------:R-:W-:Y:S02]  /*14e0*/  @UP0 USHF.R.U32.HI UR7, URZ, UR21, UR10 ;  /* 0x00000015ff070299 */ /* 0x000fe4000801160a */
[----:B------:R-:W-:-:S02]  /*14f0*/  USEL UR4, UR31, UR4, !UP0 ;  /* 0x000000041f047287 */ /* 0x000fc4000c000000 */
[----:B------:R-:W-:Y:S02]  /*1500*/  UIMAD.WIDE.U32 UR10, UR7, UR8, URZ ;  /* 0x00000008070a72a5 */ /* 0x000fe4000f8e00ff */
[----:B------:R-:W-:Y:S02]  /*1510*/  @UP2 USHF.R.U32.HI UR6, URZ, UR9, UR12 ;  /* 0x00000009ff062299 */ /* 0x000fe4000801160c */
[----:B------:R-:W-:-:S03]  /*1520*/  UIMAD.WIDE.U32 UR12, UR4, UR8, URZ ;  /* 0x00000008040c72a5 */ /* 0x000fc6000f8e00ff */
[----:B------:R-:W-:Y:S02]  /*1530*/  UMOV UR10, UR11 ;  /* 0x0000000b000a7c82 */ /* 0x000fe40008000000 */
[----:B------:R-:W-:Y:S02]  /*1540*/  @UP2 USHF.R.U32.HI UR7, URZ, UR9, UR10 ;  /* 0x00000009ff072299 */ /* 0x000fe4000801160a */
[----:B------:R-:W-:Y:S02]  /*1550*/  UIMAD UR10, UR6, UR19, URZ ;  /* 0x00000013060a72a4 */ /* 0x000fe4000f8e02ff */
[----:B------:R-:W-:-:S04]  /*1560*/  UIMAD UR7, UR7, UR19, URZ ;  /* 0x00000013070772a4 */ /* 0x000fc8000f8e02ff */
[----:B------:R-:W-:-:S03]  /*1570*/  UISETP.GE.AND UP0, UPT, UR4, UR7, UPT ;  /* 0x000000070400728c */ /* 0x000fc6000bf06270 */
[----:B------:R-:W-:Y:S01]  /*1580*/  UMOV UR7, UR13 ;  /* 0x0000000d00077c82 */ /* 0x000fe20008000000 */
[----:B------:R-:W-:Y:S02]  /*1590*/  UISETP.GE.OR UP0, UPT, UR5, UR10, UP0 ;  /* 0x0000000a0500728c */ /* 0x000fe40008706670 */
[----:B------:R-:W-:Y:S02]  /*15a0*/  UIMAD.WIDE.U32 UR10, UR5, UR8, URZ ;  /* 0x00000008050a72a5 */ /* 0x000fe4000f8e00ff */
[----:B------:R-:W-:Y:S02]  /*15b0*/  USHF.R.U32.HI UR7, URZ, UR9, UR7 ;  /* 0x00000009ff077299 */ /* 0x000fe40008011607 */
[----:B------:R-:W-:Y:S02]  /*15c0*/  UIADD3 UR10, UPT, UPT, -UR4, URZ, URZ ;  /* 0x000000ff040a7290 */ /* 0x000fe4000fffe1ff */
[----:B------:R-:W-:Y:S02]  /*15d0*/  USEL UR7, UR4, UR7, !UP2 ;  /* 0x0000000704077287 */ /* 0x000fe4000d000000 */
[----:B------:R-:W-:Y:S01]  /*15e0*/  UIMAD UR10, UR14, UR10, UR31 ;  /* 0x0000000a0e0a72a4 */ /* 0x000fe2000f8e021f */
[----:B------:R-:W-:Y:S01]  /*15f0*/  @!UP0 UMOV UR8, UR11 ;  /* 0x0000000b00088c82 */ /* 0x000fe20008000000 */
[----:B------:R-:W-:-:S02]  /*1600*/  UIADD3 UR11, UPT, UPT, -UR5, URZ, URZ ;  /* 0x000000ff050b7290 */ /* 0x000fc4000fffe1ff */
[----:B------:R-:W-:Y:S02]  /*1610*/  @!UP0 USHF.R.U32.HI UR8, URZ, UR9, UR8 ;  /* 0x00000009ff088299 */ /* 0x000fe40008011608 */
[----:B------:R-:W-:Y:S02]  /*1620*/  UIADD3 UR9, UPT, UPT, -UR7, URZ, URZ ;  /* 0x000000ff07097290 */ /* 0x000fe4000fffe1ff */
[----:B------:R-:W-:Y:S02]  /*1630*/  @!UP0 USEL UR8, UR5, UR8, !UP2 ;  /* 0x0000000805088287 */ /* 0x000fe4000d000000 */
[----:B------:R-:W-:Y:S02]  /*1640*/  UIMAD UR9, UR19, UR9, UR4 ;  /* 0x00000009130972a4 */ /* 0x000fe4000f8e0204 */
[----:B------:R-:W-:Y:S02]  /*1650*/  @!UP0 UIADD3 UR7, UPT, UPT, UR7, -UR8, URZ ;  /* 0x8000000807078290 */ /* 0x000fe4000fffe0ff */
[----:B------:R-:W-:-:S02]  /*1660*/  @!UP0 UIMAD UR6, UR9, UR6, UR8 ;  /* 0x00000006090682a4 */ /* 0x000fc4000f8e0208 */
[----:B------:R-:W-:Y:S02]  /*1670*/  @!UP0 UIMAD UR4, UR7, UR19, UR5 ;  /* 0x00000013070482a4 */ /* 0x000fe4000f8e0205 */
[----:B------:R-:W-:Y:S02]  /*1680*/  UIMAD UR30, UR20, UR11, UR30 ;  /* 0x0000000b141e72a4 */ /* 0x000fe4000f8e021e */
[----:B------:R-:W-:Y:S01]  /*1690*/  UIMAD UR31, UR4, UR14, UR10 ;  /* 0x0000000e041f72a4 */ /* 0x000fe2000f8e020a */
[----:B------:R-:W-:Y:S02]  /*16a0*/  @!UP0 UMOV UR5, UR6 ;  /* 0x0000000600058c82 */ /* 0x000fe40008000000 */
[----:B------:R-:W-:-:S12]  /*16b0*/  UIMAD UR30, UR5, UR20, UR30 ;  /* 0x00000014051e72a4 */ /* 0x000fd8000f8e021e */
.L_x_19:
[----:B------:R-:W-:-:S09]  /*16c0*/  UISETP.NE.AND UP0, UPT, UR22, 0x1, UPT ;  /* 0x000000011600788c */ /* 0x000fd2000bf05270 */
[----:B------:R-:W-:Y:S05]  /*16d0*/  BRA.U UP0, `(.L_x_20) ;  /* 0x0000000100407547 */ /* 0x000fea000b800000 */
[----:B------:R-:W2:Y:S01]  /*16e0*/  LDCU.128 UR8, c[0x0][0xb10] ;  /* 0x00016200ff0877ac */ /* 0x000ea20008000c00 */
[----:B------:R-:W3:Y:S01]  /*16f0*/  LDCU UR12, c[0x0][0xb0c] ;  /* 0x00016180ff0c77ac */ /* 0x000ee20008000800 */
[----:B------:R-:W4:Y:S01]  /*1700*/  LDCU UR13, c[0x0][0xb20] ;  /* 0x00016400ff0d77ac */ /* 0x000f220008000800 */
[----:B--2---:R-:W-:Y:S02]  /*1710*/  UIMAD.WIDE.U32 UR4, UR30, UR8, URZ ;  /* 0x000000081e0472a5 */ /* 0x004fe4000f8e00ff */
[----:B------:R-:W-:Y:S02]  /*1720*/  UIMAD.WIDE.U32 UR6, UR31, UR11, URZ ;  /* 0x0000000b1f0672a5 */ /* 0x000fe4000f8e00ff */
[----:B---3--:R-:W-:Y:S02]  /*1730*/  UISETP.NE.AND UP0, UPT, UR12, 0x1, UPT ;  /* 0x000000010c00788c */ /* 0x008fe4000bf05270 */
[----:B------:R-:W-:-:S03]  /*1740*/  USHF.R.U32.HI UR5, URZ, UR9, UR5 ;  /* 0x00000009ff057299 */ /* 0x000fc60008011605 */
[----:B------:R-:W-:Y:S01]  /*1750*/  UMOV UR4, UR7 ;  /* 0x0000000700047c82 */ /* 0x000fe20008000000 */
[----:B------:R-:W-:Y:S02]  /*1760*/  USEL UR5, UR30, UR5, !UP0 ;  /* 0x000000051e057287 */ /* 0x000fe4000c000000 */
[----:B------:R-:W-:Y:S02]  /*1770*/  UISETP.NE.AND UP0, UPT, UR10, 0x1, UPT ;  /* 0x000000010a00788c */ /* 0x000fe4000bf05270 */
[----:B----4-:R-:W-:-:S04]  /*1780*/  USHF.R.U32.HI UR4, URZ, UR13, UR4 ;  /* 0x0000000dff047299 */ /* 0x010fc80008011604 */
[----:B------:R-:W-:-:S04]  /*1790*/  USEL UR4, UR31, UR4, !UP0 ;  /* 0x000000041f047287 */ /* 0x000fc8000c000000 */
[----:B------:R-:W-:Y:S02]  /*17a0*/  UIADD3 UR6, UPT, UPT, UR5, -UR4, URZ ;  /* 0x8000000405067290 */ /* 0x000fe4000fffe0ff */
[----:B------:R-:W-:Y:S02]  /*17b0*/  UIADD3 UR4, UPT, UPT, -UR5, UR4, URZ ;  /* 0x0000000405047290 */ /* 0x000fe4000fffe1ff */
[----:B------:R-:W-:Y:S02]  /*17c0*/  UIMAD UR31, UR6, UR10, UR31 ;  /* 0x0000000a061f72a4 */ /* 0x000fe4000f8e021f */
[----:B------:R-:W-:-:S12]  /*17d0*/  UIMAD UR30, UR4, UR12, UR30 ;  /* 0x0000000c041e72a4 */ /* 0x000fd8000f8e021e */
.L_x_20:
[----:B------:R-:W-:Y:S01]  /*17e0*/  UISETP.NE.AND UP0, UPT, UR18, 0x2, UPT ;  /* 0x000000021200788c */ /* 0x000fe2000bf05270 */
[----:B------:R-:W-:Y:S09]  /*17f0*/  BRA.U !UP6, `(.L_x_21) ;  /* 0x000000010e0c7547 */ /* 0x000ff2000b800000 */
[----:B------:R-:W-:Y:S01]  /*1800*/  UCGABAR_WAIT ;  /* 0x0000000000007dc7 */ /* 0x000fe20008000000 */
[----:B------:R-:W-:Y:S01]  /*1810*/  CCTL.IVALL ;  /* 0x00000000ff00798f */ /* 0x000fe20002000000 */
[----:B------:R-:W-:Y:S05]  /*1820*/  BRA `(.L_x_22) ;  /* 0x0000000000047947 */ /* 0x000fea0003800000 */
.L_x_21:
[----:B------:R-:W-:Y:S06]  /*1830*/  BAR.SYNC.DEFER_BLOCKING 0x0 ;  /* 0x0000000000007b1d */ /* 0x000fec0000010000 */
.L_x_22:
[----:B------:R-:W-:Y:S05]  /*1840*/  BRA.U UP0, `(.L_x_23) ;  /* 0x0000001d00087547 */ /* 0x000fea000b800000 */
[----:B------:R-:W2:Y:S01]  /*1850*/  LDCU UR6, c[0x0][0x38c] ;  /* 0x00007180ff0677ac */ /* 0x000ea20008000800 */
[----:B------:R-:W-:Y:S01]  /*1860*/  PLOP3.LUT P1, PT, PT, PT, UP3, 0x80, 0x8 ;  /* 0x000000000008781c */ /* 0x000fe20003f2f038 */
[----:B------:R-:W-:Y:S01]  /*1870*/  IMAD.MOV.U32 R12, RZ, RZ, 0x1 ;  /* 0x00000001ff0c7424 */ /* 0x000fe200078e00ff */
[----:B------:R-:W-:Y:S01]  /*1880*/  ISETP.EQ.OR P2, PT, R0, RZ, P3 ;  /* 0x000000ff0000720c */ /* 0x000fe20001f42670 */
[----:B------:R-:W-:Y:S01]  /*1890*/  UISETP.NE.AND UP1, UPT, UR18, URZ, UPT ;  /* 0x000000ff1200728c */ /* 0x000fe2000bf25270 */
[----:B------:R-:W-:Y:S01]  /*18a0*/  PLOP3.LUT P1, PT, P1, PT, PT, 0x8, 0x80 ;  /* 0x000000000080781c */ /* 0x000fe20000f2e170 */
[----:B------:R-:W-:Y:S01]  /*18b0*/  USEL UR25, URZ, 0x1, UP4 ;  /* 0x00000001ff197887 */ /* 0x000fe2000a000000 */
[----:B------:R-:W-:Y:S01]  /*18c0*/  CS2R R10, SRZ ;  /* 0x00000000000a7805 */ /* 0x000fe2000001ff00 */
[----:B------:R-:W-:Y:S01]  /*18d0*/  IMAD.MOV.U32 R9, RZ, RZ, RZ ;  /* 0x000000ffff097224 */ /* 0x000fe200078e00ff */
[----:B------:R-:W3:Y:S01]  /*18e0*/  LDCU UR39, c[0x0][0x370] ;  /* 0x00006e00ff2777ac */ /* 0x000ee20008000800 */
[----:B------:R-:W-:Y:S01]  /*18f0*/  IMAD.MOV.U32 R8, RZ, RZ, 0x1 ;  /* 0x00000001ff087424 */ /* 0x000fe200078e00ff */
[----:B------:R-:W4:Y:S01]  /*1900*/  LDCU.64 UR28, c[0x0][0x348] ;  /* 0x00006900ff1c77ac */ /* 0x000f220008000a00 */
[----:B------:R-:W-:-:S02]  /*1910*/  USHF.R.U32.HI UR44, URZ, 0x5, UR24 ;  /* 0x00000005ff2c7899 */ /* 0x000fc40008011618 */
[----:B--2---:R-:W-:Y:S02]  /*1920*/  UIADD3 UR5, UPT, UPT, UR6, 0x1f, URZ ;  /* 0x0000001f06057890 */ /* 0x004fe4000fffe0ff */
[----:B------:R-:W-:Y:S02]  /*1930*/  UIADD3 UR46, UPT, UPT, UR6, 0x3e, URZ ;  /* 0x0000003e062e7890 */ /* 0x000fe4000fffe0ff */
[----:B------:R-:W-:Y:S01]  /*1940*/  USHF.R.S32.HI UR4, URZ, 0x1f, UR5 ;  /* 0x0000001fff047899 */ /* 0x000fe20008011405 */
[----:B------:R-:W2:Y:S03]  /*1950*/  LDCU UR38, c[0x0][0x374] ;  /* 0x00006e80ff2677ac */ /* 0x000ea60008000800 */
[----:B------:R-:W-:Y:S02]  /*1960*/  ULEA.HI UR4, UR4, UR5, URZ, 0x5 ;  /* 0x0000000504047291 */ /* 0x000fe4000f8f28ff */
[----:B------:R-:W-:-:S02]  /*1970*/  USEL UR25, UR25, 0x2, UP1 ;  /* 0x0000000219197887 */ /* 0x000fc40008800000 */
[----:B------:R-:W-:Y:S02]  /*1980*/  USHF.R.S32.HI UR41, URZ, 0x5, UR4 ;  /* 0x00000005ff297899 */ /* 0x000fe40008011404 */
[----:B------:R-:W-:Y:S02]  /*1990*/  UIADD3 UR4, UPT, UPT, UR6, -0x1, URZ ;  /* 0xffffffff06047890 */ /* 0x000fe4000fffe0ff */
[----:B------:R-:W-:Y:S02]  /*19a0*/  UISETP.LT.U32.AND UP0, UPT, UR41, 0x14, UPT ;  /* 0x000000142900788c */ /* 0x000fe4000bf01070 */
[----:B------:R-:W-:Y:S02]  /*19b0*/  UISETP.GE.U32.AND UP2, UPT, UR4, -0x3f, UPT ;  /* 0xffffffc10400788c */ /* 0x000fe4000bf46070 */
[----:B------:R-:W-:Y:S01]  /*19c0*/  USEL UR40, UR41, 0x14, UP0 ;  /* 0x0000001429287887 */ /* 0x000fe20008000000 */
[----:B------:R-:W-:-:S03]  /*19d0*/  UMOV UR5, URZ ;  /* 0x000000ff00057c82 */ /* 0x000fc60008000000 */
[----:B------:R-:W-:Y:S02]  /*19e0*/  UIADD3 UR21, UPT, UPT, UR40, -0x1, URZ ;  /* 0xffffffff28157890 */ /* 0x000fe4000fffe0ff */
[----:B------:R-:W-:-:S03]  /*19f0*/  UIADD3 UR43, UPT, UPT, UR41, -UR40, URZ ;  /* 0x80000028292b7290 */ /* 0x000fc6000fffe0ff */
[----:B------:R-:W-:-:S04]  /*1a00*/  @UP2 UIADD3 UR21, UPT, UPT, UR40, URZ, URZ ;  /* 0x000000ff28152290 */ /* 0x000fc8000fffe0ff */
[----:B--234-:R-:W-:-:S12]  /*1a10*/  UIADD3 UR21, UPT, UPT, UR21, 0x1, URZ ;  /* 0x0000000115157890 */ /* 0x01cfd8000fffe0ff */
.L_x_43:
[----:B------:R-:W-:Y:S01]  /*1a20*/  UISETP.NE.AND UP0, UPT, UR45, URZ, UPT ;  /* 0x000000ff2d00728c */ /* 0x000fe2000bf05270 */
[----:B------:R-:W2:Y:S08]  /*1a30*/  S2UR UR45, SR_CgaCtaId ;  /* 0x00000000002d79c3 */ /* 0x000eb00000008800 */
[----:B------:R-:W-:Y:S05]  /*1a40*/  BRA.U UP0, `(.L_x_24) ;  /* 0x0000000100347547 */ /* 0x000fea000b800000 */
[----:B------:R-:W3:Y:S01]  /*1a50*/  S2R R0, SR_CgaCtaId ;  /* 0x0000000000007919 */ /* 0x000ee20000008800 */
[----:B------:R-:W-:-:S04]  /*1a60*/  MOV R2, 0x400 ;  /* 0x0000040000027802 */ /* 0x000fc80000000f00 */
[----:B---3--:R-:W-:Y:S02]  /*1a70*/  LEA R0, R0, R2, 0x18 ;  /* 0x0000000200007211 */ /* 0x008fe400078ec0ff */
[----:B------:R-:W-:-:S03]  /*1a80*/  SHF.L.U32 R2, R8, 0x1f, RZ ;  /* 0x0000001f08027819 */ /* 0x000fc600000006ff */
[----:B------:R-:W-:-:S04]  /*1a90*/  IMAD R0, R9, 0x8, R0 ;  /* 0x0000000809007824 */ /* 0x000fc800078e0200 */
[----:B------:R-:W3:Y:S02]  /*1aa0*/  SYNCS.PHASECHK.TRANS64.TRYWAIT P0, [R0+URZ+0x200], R2 ;  /* 0x00020002000075a7 */ /* 0x000ee400080011ff */
[----:B---3--:R-:W-:Y:S05]  /*1ab0*/  @!P0 BRA `(.L_x_25) ;  /* 0x0000008400c08947 */ /* 0x008fea0003800000 */
.L_x_149:
[----:B------:R-:W-:Y:S01]  /*1ac0*/  VIADD R9, R9, 0x1 ;  /* 0x0000000109097836 */ /* 0x000fe20000000000 */
[----:B------:R3:W-:Y:S04]  /*1ad0*/  SYNCS.ARRIVE.TRANS64.A1T0 RZ, [R0+URZ+0x1f0], RZ ;  /* 0x0001f0ff00ff79a7 */ /* 0x0007e800081000ff */
[----:B------:R-:W-:-:S04]  /*1ae0*/  ISETP.NE.AND P0, PT, R9, 0x2, PT ;  /* 0x000000020900780c */ /* 0x000fc80003f05270 */
[----:B------:R-:W-:Y:S02]  /*1af0*/  SEL R9, R9, RZ, P0 ;  /* 0x000000ff09097207 */ /* 0x000fe40000000000 */
[----:B---3--:R-:W-:-:S04]  /*1b00*/  SEL R0, RZ, 0x1, P0 ;  /* 0x00000001ff007807 */ /* 0x008fc80000000000 */
[----:B------:R-:W-:-:S07]  /*1b10*/  LOP3.LUT R8, R8, R0, RZ, 0x3c, !PT ;  /* 0x0000000008087212 */ /* 0x000fce00078e3cff */
.L_x_24:
[----:B------:R-:W-:Y:S01]  /*1b20*/  UMOV UR6, 0x400 ;  /* 0x0000040000067882 */ /* 0x000fe20000000000 */
[----:B------:R-:W-:Y:S01]  /*1b30*/  SHF.L.U32 R0, R12, 0x1f, RZ ;  /* 0x0000001f0c007819 */ /* 0x000fe200000006ff */
[----:B--2---:R-:W-:Y:S02]  /*1b40*/  ULEA UR6, UR45, UR6, 0x18 ;  /* 0x000000062d067291 */ /* 0x004fe4000f8ec0ff */
[----:B------:R-:W-:Y:S02]  /*1b50*/  UISETP.GE.U32.AND UP0, UPT, UR46, 0x3f, UPT ;  /* 0x0000003f2e00788c */ /* 0x000fe4000bf06070 */
[----:B------:R-:W-:Y:S02]  /*1b60*/  ULEA UR4, UR5, UR6, 0x3 ;  /* 0x0000000605047291 */ /* 0x000fe4000f8e18ff */
[----:B------:R-:W-:Y:S02]  /*1b70*/  USHF.L.U32 UR35, UR30, 0x6, URZ ;  /* 0x000000061e237899 */ /* 0x000fe400080006ff */
[----:B------:R-:W-:Y:S01]  /*1b80*/  ULEA UR11, UR31, UR44, 0x8 ;  /* 0x0000002c1f0b7291 */ /* 0x000fe2000f8e40ff */
[----:B------:R-:W-:-:S04]  /*1b90*/  UMOV UR13, URZ ;  /* 0x000000ff000d7c82 */ /* 0x000fc80008000000 */
[----:B------:R2:W3:Y:S01]  /*1ba0*/  SYNCS.PHASECHK.TRANS64.TRYWAIT P0, [UR4+0xa0], R0 ;  /* 0x0000a000ff0075a7 */ /* 0x0004e20008001104 */
[----:B------:R-:W-:Y:S06]  /*1bb0*/  BRA.U !UP0, `(.L_x_26) ;  /* 0x0000000108bc7547 */ /* 0x000fec000b800000 */
[----:B------:R-:W-:Y:S01]  /*1bc0*/  UMOV UR7, URZ ;  /* 0x000000ff00077c82 */ /* 0x000fe20008000000 */
[----:B------:R-:W-:-:S05]  /*1bd0*/  UMOV UR4, UR5 ;  /* 0x0000000500047c82 */ /* 0x000fca0008000000 */
.L_x_32:
[----:B------:R-:W-:Y:S01]  /*1be0*/  ULEA UR33, UR4, UR6, 0x3 ;  /* 0x0000000604217291 */ /* 0x000fe2000f8e18ff */
[----:B---3--:R-:W-:Y:S01]  /*1bf0*/  @!P3 MOV R2, 0x2800 ;  /* 0x000028000002b802 */ /* 0x008fe20000000f00 */
[----:B-1-34-:R-:W-:Y:S10]  /*1c00*/  @P0 BRA `(.L_x_27) ;  /* 0x00000000000c0947 */ /* 0x01aff40003800000 */
[----:B------:R-:W-:-:S04]  /*1c10*/  SHF.L.U32 R3, R12, 0x1f, RZ ;  /* 0x0000001f0c037819 */ /* 0x000fc800000006ff */
[----:B------:R-:W3:Y:S02]  /*1c20*/  SYNCS.PHASECHK.TRANS64.TRYWAIT P0, [UR33+0xa0], R3 ;  /* 0x0000a003ff0075a7 */ /* 0x000ee40008001121 */
[----:B---3--:R-:W-:Y:S05]  /*1c30*/  @!P0 BRA `(.L_x_28) ;  /* 0x0000008400748947 */ /* 0x008fea0003800000 */
.L_x_27:
[----:B------:R3:W-:Y:S01]  /*1c40*/  @!P3 SYNCS.ARRIVE.TRANS64 RZ, [UR33], R2 ;  /* 0x00000002ffffb9a7 */ /* 0x0007e20008000021 */
[----:B------:R-:W-:-:S04]  /*1c50*/  ULOP3.LUT UR5, UR25, 0x2, URZ, 0xfc, !UPT ;  /* 0x0000000219057892 */ /* 0x000fc8000f8efcff */
[----:B------:R-:W-:-:S09]  /*1c60*/  UISETP.NE.AND UP0, UPT, UR5, 0x2, UPT ;  /* 0x000000020500788c */ /* 0x000fd2000bf05270 */
[----:B------:R-:W-:Y:S05]  /*1c70*/  BRA.U UP0, `(.L_x_29) ;  /* 0x0000000100047547 */ /* 0x000fea000b800000 */
[----:B-1----:R-:W-:Y:S05]  /*1c80*/  BPT.TRAP 0x1 ;  /* 0x000000040000795c */ /* 0x002fea0000300000 */
.L_x_29:
[----:B------:R-:W-:Y:S04]  /*1c90*/  BSSY.RECONVERGENT B0, `(.L_x_30) ;  /* 0x0000003000007945 */ /* 0x000fe80003800200 */
[----:B------:R-:W-:Y:S05]  /*1ca0*/  @P2 BRA `(.L_x_31) ;  /* 0x0000000000042947 */ /* 0x000fea0003800000 */
[----:B-1----:R-:W-:Y:S05]  /*1cb0*/  BPT.TRAP 0x1 ;  /* 0x000000040000795c */ /* 0x002fea0000300000 */
.L_x_31:
[----:B-1----:R-:W-:Y:S05]  /*1cc0*/  BSYNC.RECONVERGENT B0 ;  /* 0x0000000000007941 */ /* 0x002fea0003800200 */
.L_x_30:
[----:B------:R-:W-:Y:S02]  /*1cd0*/  UIADD3 UR5, UPT, UPT, UR4, 0x1, URZ ;  /* 0x0000000104057890 */ /* 0x000fe4000fffe0ff */
[----:B------:R-:W-:Y:S02]  /*1ce0*/  USHF.L.U32 UR34, UR7, 0x5, URZ ;  /* 0x0000000507227899 */ /* 0x000fe400080006ff */
[----:B------:R-:W-:Y:S02]  /*1cf0*/  UISETP.NE.AND UP0, UPT, UR5, 0x14, UPT ;  /* 0x000000140500788c */ /* 0x000fe4000bf05270 */
[----:B------:R-:W-:Y:S02]  /*1d00*/  UIADD3 UR7, UPT, UPT, UR7, 0x1, URZ ;  /* 0x0000000107077890 */ /* 0x000fe4000fffe0ff */
[----:B------:R-:W-:Y:S02]  /*1d10*/  USEL UR9, URZ, 0x1, UP0 ;  /* 0x00000001ff097887 */ /* 0x000fe40008000000 */
[----:B------:R-:W-:-:S02]  /*1d20*/  USEL UR5, UR5, URZ, UP0 ;  /* 0x000000ff05057287 */ /* 0x000fc40008000000 */
[----:B------:R-:W-:Y:S02]  /*1d30*/  UIADD3 UR14, UP0, UPT, UR28, 0x180, URZ ;  /* 0x000001801c0e7890 */ /* 0x000fe4000ff1e0ff */
[----:B------:R-:W-:Y:S01]  /*1d40*/  ULEA UR8, UR5, UR6, 0x3 ;  /* 0x0000000605087291 */ /* 0x000fe2000f8e18ff */
[----:B------:R-:W-:Y:S01]  /*1d50*/  LOP3.LUT R12, R12, UR9, RZ, 0x3c, !PT ;  /* 0x000000090c0c7c12 */ /* 0x000fe2000f8e3cff */
[----:B------:R-:W-:Y:S02]  /*1d60*/  ULEA UR32, UR4, UR6, 0xb ;  /* 0x0000000604207291 */ /* 0x000fe4000f8e58ff */
[----:B------:R-:W-:Y:S01]  /*1d70*/  UIADD3 UR16, UP1, UPT, UR28, 0x80, URZ ;  /* 0x000000801c107890 */ /* 0x000fe2000ff3e0ff */
[----:B--2---:R-:W-:Y:S01]  /*1d80*/  SHF.L.U32 R0, R12, 0x1f, RZ ;  /* 0x0000001f0c007819 */ /* 0x004fe200000006ff */
[----:B------:R-:W-:Y:S02]  /*1d90*/  UIADD3.X UR15, UPT, UPT, URZ, UR29, URZ, UP0, !UPT ;  /* 0x0000001dff0f7290 */ /* 0x000fe400087fe4ff */
[----:B------:R-:W-:Y:S01]  /*1da0*/  UISETP.NE.AND UP0, UPT, UR7, UR21, UPT ;  /* 0x000000150700728c */ /* 0x000fe2000bf05270 */
[----:B------:R4:W1:Y:S01]  /*1db0*/  SYNCS.PHASECHK.TRANS64.TRYWAIT P0, [UR8+0xa0], R0 ;  /* 0x0000a000ff0075a7 */ /* 0x0008620008001108 */
[----:B------:R-:W-:-:S02]  /*1dc0*/  ULEA UR8, UR4, UR24, 0xd ;  /* 0x0000001804087291 */ /* 0x000fc4000f8e68ff */
[----:B------:R-:W-:Y:S02]  /*1dd0*/  UIADD3.X UR17, UPT, UPT, URZ, UR29, URZ, UP1, !UPT ;  /* 0x0000001dff117290 */ /* 0x000fe40008ffe4ff */
[----:B------:R-:W-:Y:S02]  /*1de0*/  UIADD3 UR32, UPT, UPT, UR32, 0x6600, URZ ;  /* 0x0000660020207890 */ /* 0x000fe4000fffe0ff */
[----:B------:R-:W-:Y:S01]  /*1df0*/  UIADD3 UR8, UPT, UPT, UR6, 0x10600, UR8 ;  /* 0x0001060006087890 */ /* 0x000fe2000fffe008 */
[----:B------:R-:W-:Y:S01]  /*1e00*/  UMOV UR18, 0x0 ;  /* 0x0000000000127882 */ /* 0x000fe20000000000 */
[----:B------:R-:W-:Y:S01]  /*1e10*/  UMOV UR19, 0x10000000 ;  /* 0x1000000000137882 */ /* 0x000fe20000000000 */
[----:B------:R-:W-:Y:S01]  /*1e20*/  UMOV UR4, 0x30000 ;  /* 0x0003000000047882 */ /* 0x000fe20000000000 */
[----:B------:R-:W-:Y:S01]  /*1e30*/  UMOV UR12, UR36 ;  /* 0x00000024000c7c82 */ /* 0x000fe20008000000 */
[----:B------:R-:W-:Y:S01]  /*1e40*/  UMOV UR9, UR33 ;  /* 0x0000002100097c82 */ /* 0x000fe20008000000 */
[----:B------:R-:W-:Y:S01]  /*1e50*/  UMOV UR10, UR34 ;  /* 0x00000022000a7c82 */ /* 0x000fe20008000000 */
[----:B------:R-:W-:Y:S01]  /*1e60*/  UTMALDG.3D [UR32], [UR16], desc[UR18] ;  /* 0x00001220100075b4 */ /* 0x000fe20008011000 */
[----:B------:R-:W-:Y:S01]  /*1e70*/  UMOV UR13, UR21 ;  /* 0x00000015000d7c82 */ /* 0x000fe20008000000 */
[----:B------:R2:W-:Y:S02]  /*1e80*/  UTMALDG.3D.MULTICAST [UR8], [UR14], UR4, desc[UR18] ;  /* 0x000012080e0073b4 */ /* 0x0005e40008011804 */
[----:B--2---:R-:W-:Y:S01]  /*1e90*/  UMOV UR4, UR5 ;  /* 0x0000000500047c82 */ /* 0x004fe20008000000 */
[----:B------:R-:W-:Y:S05]  /*1ea0*/  BRA.U UP0, `(.L_x_32) ;  /* 0xfffffffd004c7547 */ /* 0x000fea000b83ffff */
.L_x_26:
[----:B------:R-:W-:Y:S01]  /*1eb0*/  ULEA UR4, UR5, UR6, 0x3 ;  /* 0x0000000605047291 */ /* 0x000fe2000f8e18ff */
[----:B--2-4-:R-:W-:Y:S01]  /*1ec0*/  SHF.L.U32 R0, R12, 0x1f, RZ ;  /* 0x0000001f0c007819 */ /* 0x014fe200000006ff */
[----:B------:R-:W-:Y:S01]  /*1ed0*/  @!P1 SYNCS.ARRIVE.TRANS64.A1T0 RZ, [UR6+0x188], RZ ;  /* 0x000188ffffff99a7 */ /* 0x000fe20008100006 */
[----:B------:R-:W-:-:S06]  /*1ee0*/  UISETP.GT.AND UP0, UPT, UR41, UR40, UPT ;  /* 0x000000282900728c */ /* 0x000fcc000bf04270 */
[----:B-1-3--:R1:W2:Y:S03]  /*1ef0*/  SYNCS.PHASECHK.TRANS64.TRYWAIT P0, [UR4+0xa0], R0 ;  /* 0x0000a000ff0075a7 */ /* 0x00a2a60008001104 */
[----:B------:R-:W-:Y:S05]  /*1f00*/  BRA.U !UP0, `(.L_x_33) ;  /* 0x0000000108c07547 */ /* 0x000fea000b800000 */
[----:B------:R-:W-:Y:S01]  /*1f10*/  UIADD3 UR26, UPT, UPT, UR43, UR13, URZ ;  /* 0x0000000d2b1a7290 */ /* 0x000fe2000fffe0ff */
[----:B------:R-:W-:-:S11]  /*1f20*/  UMOV UR4, UR5 ;  /* 0x0000000500047c82 */ /* 0x000fd60008000000 */
.L_x_39:
[----:B------:R-:W-:Y:S01]  /*1f30*/  ULEA UR17, UR4, UR6, 0x3 ;  /* 0x0000000604117291 */ /* 0x000fe2000f8e18ff */
[----:B--2---:R-:W-:Y:S01]  /*1f40*/  @!P3 MOV R2, 0x2800 ;  /* 0x000028000002b802 */ /* 0x004fe20000000f00 */
[----:B--234-:R-:W-:Y:S10]  /*1f50*/  @P0 BRA `(.L_x_34) ;  /* 0x00000000000c0947 */ /* 0x01cff40003800000 */
[----:B------:R-:W-:-:S04]  /*1f60*/  SHF.L.U32 R3, R12, 0x1f, RZ ;  /* 0x0000001f0c037819 */ /* 0x000fc800000006ff */
[----:B------:R-:W2:Y:S02]  /*1f70*/  SYNCS.PHASECHK.TRANS64.TRYWAIT P0, [UR17+0xa0], R3 ;  /* 0x0000a003ff0075a7 */ /* 0x000ea40008001111 */
[----:B--2---:R-:W-:Y:S05]  /*1f80*/  @!P0 BRA `(.L_x_35) ;  /* 0x0000008000b88947 */ /* 0x004fea0003800000 */
.L_x_34:
[----:B------:R2:W-:Y:S01]  /*1f90*/  @!P3 SYNCS.ARRIVE.TRANS64 RZ, [UR17], R2 ;  /* 0x00000002ffffb9a7 */ /* 0x0005e20008000011 */
[----:B------:R-:W-:-:S04]  /*1fa0*/  ULOP3.LUT UR5, UR25, 0x2, URZ, 0xfc, !UPT ;  /* 0x0000000219057892 */ /* 0x000fc8000f8efcff */
[----:B------:R-:W-:-:S09]  /*1fb0*/  UISETP.NE.AND UP0, UPT, UR5, 0x2, UPT ;  /* 0x000000020500788c */ /* 0x000fd2000bf05270 */
[----:B------:R-:W-:Y:S05]  /*1fc0*/  BRA.U UP0, `(.L_x_36) ;  /* 0x0000000100047547 */ /* 0x000fea000b800000 */
[----:B------:R-:W-:Y:S05]  /*1fd0*/  BPT.TRAP 0x1 ;  /* 0x000000040000795c */ /* 0x000fea0000300000 */
.L_x_36:
[----:B------:R-:W-:Y:S04]  /*1fe0*/  BSSY.RECONVERGENT B0, `(.L_x_37) ;  /* 0x0000003000007945 */ /* 0x000fe80003800200 */
[----:B------:R-:W-:Y:S05]  /*1ff0*/  @P2 BRA `(.L_x_38) ;  /* 0x0000000000042947 */ /* 0x000fea0003800000 */
[----:B------:R-:W-:Y:S05]  /*2000*/  BPT.TRAP 0x1 ;  /* 0x000000040000795c */ /* 0x000fea0000300000 */
.L_x_38:
[----:B------:R-:W-:Y:S05]  /*2010*/  BSYNC.RECONVERGENT B0 ;  /* 0x0000000000007941 */ /* 0x000fea0003800200 */
.L_x_37:
[----:B------:R-:W-:Y:S02]  /*2020*/  UIADD3 UR5, UPT, UPT, UR4, 0x1, URZ ;  /* 0x0000000104057890 */ /* 0x000fe4000fffe0ff */
[----:B------:R-:W-:Y:S02]  /*2030*/  USHF.L.U32 UR18, UR13, 0x5, URZ ;  /* 0x000000050d127899 */ /* 0x000fe400080006ff */
[----:B------:R-:W-:Y:S02]  /*2040*/  UISETP.NE.AND UP0, UPT, UR5, 0x14, UPT ;  /* 0x000000140500788c */ /* 0x000fe4000bf05270 */
[----:B------:R-:W-:Y:S02]  /*2050*/  UIADD3 UR13, UPT, UPT, UR13, 0x1, URZ ;  /* 0x000000010d0d7890 */ /* 0x000fe4000fffe0ff */
[----:B------:R-:W-:Y:S02]  /*2060*/  USEL UR8, URZ, 0x1, UP0 ;  /* 0x00000001ff087887 */ /* 0x000fe40008000000 */
[----:B------:R-:W-:-:S02]  /*2070*/  USEL UR5, UR5, URZ, UP0 ;  /* 0x000000ff05057287 */ /* 0x000fc40008000000 */
[----:B------:R-:W-:Y:S02]  /*2080*/  UIADD3 UR14, UP0, UPT, UR28, 0x180, URZ ;  /* 0x000001801c0e7890 */ /* 0x000fe4000ff1e0ff */
[----:B------:R-:W-:Y:S01]  /*2090*/  LOP3.LUT R12, R12, UR8, RZ, 0x3c, !PT ;  /* 0x000000080c0c7c12 */ /* 0x000fe2000f8e3cff */
[----:B------:R-:W-:Y:S02]  /*20a0*/  ULEA UR16, UR4, UR6, 0xb ;  /* 0x0000000604107291 */ /* 0x000fe4000f8e58ff */
[----:B------:R-:W-:Y:S01]  /*20b0*/  UIADD3 UR22, UP1, UPT, UR28, 0x80, URZ ;  /* 0x000000801c167890 */ /* 0x000fe2000ff3e0ff */
[----:B-1----:R-:W-:Y:S01]  /*20c0*/  SHF.L.U32 R0, R12, 0x1f, RZ ;  /* 0x0000001f0c007819 */ /* 0x002fe200000006ff */
[----:B------:R-:W-:Y:S02]  /*20d0*/  UIADD3.X UR15, UPT, UPT, URZ, UR29, URZ, UP0, !UPT ;  /* 0x0000001dff0f7290 */ /* 0x000fe400087fe4ff */
[----:B------:R-:W-:Y:S02]  /*20e0*/  ULEA UR8, UR4, UR24, 0xd ;  /* 0x0000001804087291 */ /* 0x000fe4000f8e68ff */
[----:B------:R-:W-:-:S02]  /*20f0*/  UISETP.NE.AND UP0, UPT, UR13, UR26, UPT ;  /* 0x0000001a0d00728c */ /* 0x000fc4000bf05270 */
[----:B------:R-:W-:Y:S02]  /*2100*/  ULEA UR7, UR5, UR6, 0x3 ;  /* 0x0000000605077291 */ /* 0x000fe4000f8e18ff */
[----:B------:R-:W-:Y:S02]  /*2110*/  UIADD3 UR16, UPT, UPT, UR16, 0x6600, URZ ;  /* 0x0000660010107890 */ /* 0x000fe4000fffe0ff */
[----:B------:R-:W-:Y:S02]  /*2120*/  UIADD3.X UR23, UPT, UPT, URZ, UR29, URZ, UP1, !UPT ;  /* 0x0000001dff177290 */ /* 0x000fe40008ffe4ff */
[----:B------:R-:W-:Y:S01]  /*2130*/  UIADD3 UR8, UPT, UPT, UR6, 0x10600, UR8 ;  /* 0x0001060006087890 */ /* 0x000fe2000fffe008 */
[----:B------:R-:W-:Y:S01]  /*2140*/  UMOV UR30, 0x0 ;  /* 0x00000000001e7882 */ /* 0x000fe20000000000 */
[----:B------:R-:W-:Y:S01]  /*2150*/  UMOV UR31, 0x10000000 ;  /* 0x10000000001f7882 */ /* 0x000fe20000000000 */
[----:B------:R-:W-:Y:S01]  /*2160*/  UMOV UR19, UR35 ;  /* 0x0000002300137c82 */ /* 0x000fe20008000000 */
[----:B------:R-:W-:Y:S01]  /*2170*/  UMOV UR20, UR36 ;  /* 0x0000002400147c82 */ /* 0x000fe20008000000 */
[----:B------:R3:W4:Y:S01]  /*2180*/  SYNCS.PHASECHK.TRANS64.TRYWAIT P0, [UR7+0xa0], R0 ;  /* 0x0000a000ff0075a7 */ /* 0x0007220008001107 */
[----:B------:R-:W-:Y:S01]  /*2190*/  UMOV UR4, 0x30000 ;  /* 0x0003000000047882 */ /* 0x000fe20000000000 */
[----:B------:R-:W-:Y:S01]  /*21a0*/  UMOV UR12, UR36 ;  /* 0x00000024000c7c82 */ /* 0x000fe20008000000 */
[----:B------:R-:W-:Y:S01]  /*21b0*/  UMOV UR9, UR17 ;  /* 0x0000001100097c82 */ /* 0x000fe20008000000 */
[----:B------:R-:W-:Y:S01]  /*21c0*/  UMOV UR10, UR18 ;  /* 0x00000012000a7c82 */ /* 0x000fe20008000000 */
[----:B------:R-:W-:Y:S01]  /*21d0*/  UTMALDG.3D [UR16], [UR22], desc[UR30] ;  /* 0x00001e10160075b4 */ /* 0x000fe20008011000 */
[----:B------:R1:W-:Y:S02]  /*21e0*/  UTMALDG.3D.MULTICAST [UR8], [UR14], UR4, desc[UR30] ;  /* 0x00001e080e0073b4 */ /* 0x0003e40008011804 */
[----:B-1----:R-:W-:Y:S01]  /*21f0*/  UMOV UR4, UR5 ;  /* 0x0000000500047c82 */ /* 0x002fe20008000000 */
[----:B------:R-:W-:Y:S05]  /*2200*/  BRA.U UP0, `(.L_x_39) ;  /* 0xfffffffd00487547 */ /* 0x000fea000b83ffff */
.L_x_33:
[C---:B------:R-:W-:Y:S01]  /*2210*/  LEA R3, R11.reuse, UR6, 0x3 ;  /* 0x000000060b037c11 */ /* 0x040fe2000f8e18ff */
[----:B------:R-:W-:Y:S01]  /*2220*/  NOP ;  /* 0x0000000000007918 */ /* 0x000fe20000000000 */
[----:B-1-3--:R-:W-:Y:S02]  /*2230*/  SHF.L.U32 R0, R10, 0x1f, RZ ;  /* 0x0000001f0a007819 */ /* 0x00afe400000006ff */
[----:B------:R-:W-:Y:S02]  /*2240*/  LEA R4, R11, UR6, 0x4 ;  /* 0x000000060b047c11 */ /* 0x000fe4000f8e20ff */
[----:B--2-4-:R-:W1:Y:S02]  /*2250*/  SYNCS.PHASECHK.TRANS64.TRYWAIT P0, [R3+URZ+0x190], R0 ;  /* 0x00019000030075a7 */ /* 0x014e6400080011ff */
[----:B-1----:R-:W-:Y:S05]  /*2260*/  @!P0 BRA `(.L_x_40) ;  /* 0x0000008000188947 */ /* 0x002fea0003800000 */
.L_x_152:
[----:B------:R-:W2:Y:S01]  /*2270*/  LDS.128 R4, [R4+0x220] ;  /* 0x0002200004047984 */ /* 0x000ea20000000c00 */
[----:B------:R-:W-:Y:S01]  /*2280*/  UISETP.GE.AND UP0, UPT, UR42, 0x1, UPT ;  /* 0x000000012a00788c */ /* 0x000fe2000bf06270 */
[----:B------:R-:W-:Y:S01]  /*2290*/  @!PT LDS RZ, [RZ] ;  /* 0x00000000fffff984 */ /* 0x000fe20000000800 */
[----:B------:R-:W-:Y:S01]  /*22a0*/  @!PT LDS RZ, [RZ] ;  /* 0x00000000fffff984 */ /* 0x000fe20000000800 */
[----:B------:R-:W-:Y:S01]  /*22b0*/  @!PT LDS RZ, [RZ] ;  /* 0x00000000fffff984 */ /* 0x000fe20000000800 */
[----:B------:R-:W-:Y:S01]  /*22c0*/  @!PT LDS RZ, [RZ] ;  /* 0x00000000fffff984 */ /* 0x000fe20000000800 */
[----:B------:R3:W-:Y:S06]  /*22d0*/  MEMBAR.ALL.CTA ;  /* 0x0000000000007992 */ /* 0x0007ec0000008000 */
[----:B---3--:R-:W3:Y:S01]  /*22e0*/  FENCE.VIEW.ASYNC.S ;  /* 0x00000000000073c6 */ /* 0x008ee20000000000 */
[----:B--2---:R-:W-:-:S13]  /*22f0*/  LOP3.LUT P0, RZ, R6, 0x1, RZ, 0xc0, !PT ;  /* 0x0000000106ff7812 */ /* 0x004fda000780c0ff */
[----:B---3--:R-:W-:Y:S01]  /*2300*/  VOTEU.ANY UP1, P0 ;  /* 0x0000000000ff7886 */ /* 0x008fe20000020100 */
[----:B------:R-:W-:-:S13]  /*2310*/  PLOP3.LUT P0, PT, PT, PT, UP1, 0x80, 0x8 ;  /* 0x000000000008781c */ /* 0x000fda0003f0f018 */
[----:B-1----:R-:W-:Y:S02]  /*2320*/  @P0 LOP3.LUT R0, R5, 0xffff, RZ, 0xc0, !PT ;  /* 0x0000ffff05000812 */ /* 0x002fe400078ec0ff */
[----:B------:R-:W-:Y:S02]  /*2330*/  @P0 MOV R2, R4 ;  /* 0x0000000400020202 */ /* 0x000fe40000000f00 */
[----:B------:R-:W-:Y:S01]  /*2340*/  @P0 R2UR UR7, R0 ;  /* 0x00000000000702ca */ /* 0x000fe200000e0000 */
[----:B------:R-:W-:Y:S01]  /*2350*/  VIADD R0, R3, 0x1a0 ;  /* 0x000001a003007836 */ /* 0x000fe20000000000 */
[----:B------:R-:W-:Y:S02]  /*2360*/  @P0 SHF.R.U32.HI R4, RZ, 0x10, R5 ;  /* 0x00000010ff040819 */ /* 0x000fe40000011605 */
[----:B------:R-:W-:Y:S02]  /*2370*/  @P0 R2UR UR8, R2 ;  /* 0x00000000020802ca */ /* 0x000fe400000e0000 */
[----:B------:R-:W-:-:S02]  /*2380*/  PRMT R0, RZ, 0x654, R0 ;  /* 0x00000654ff007816 */ /* 0x000fc40000000000 */
[----:B------:R-:W-:Y:S02]  /*2390*/  @P0 R2UR UR4, R4 ;  /* 0x00000000040402ca */ /* 0x000fe400000e0000 */
[----:B------:R1:W-:Y:S03]  /*23a0*/  SYNCS.ARRIVE.TRANS64.RED.A1T0 RZ, [R0+URZ], RZ ;  /* 0x000000ff00ff79a7 */ /* 0x0003e600081004ff */
[----:B------:R-:W-:-:S04]  /*23b0*/  @UP1 UMOV UR27, UR7 ;  /* 0x00000007001b1c82 */ /* 0x000fc80008000000 */
[----:B------:R-:W-:-:S04]  /*23c0*/  @UP1 UMOV UR37, UR8 ;  /* 0x0000000800251c82 */ /* 0x000fc80008000000 */
[----:B------:R-:W-:Y:S01]  /*23d0*/  @UP1 UMOV UR36, UR4 ;  /* 0x0000000400241c82 */ /* 0x000fe20008000000 */
[----:B------:R-:W-:Y:S05]  /*23e0*/  BRA.U !UP0, `(.L_x_41) ;  /* 0x0000000108d47547 */ /* 0x000fea000b800000 */
[----:B------:R-:W2:Y:S01]  /*23f0*/  LDCU.128 UR12, c[0x0][0xb10] ;  /* 0x00016200ff0c77ac */ /* 0x000ea20008000c00 */
[----:B------:R-:W3:Y:S01]  /*2400*/  LDCU UR26, c[0x0][0xb20] ;  /* 0x00016400ff1a77ac */ /* 0x000ee20008000800 */
[----:B------:R-:W4:Y:S01]  /*2410*/  LDCU UR20, c[0x0][0xb0c] ;  /* 0x00016180ff1477ac */ /* 0x000f220008000800 */
[----:B------:R-:W1:Y:S01]  /*2420*/  LDCU.64 UR10, c[0x0][0xb28] ;  /* 0x00016500ff0a77ac */ /* 0x000e620008000a00 */
[----:B------:R-:W-:Y:S02]  /*2430*/  UISETP.NE.AND UP3, UPT, UR42, 0x1, UPT ;  /* 0x000000012a00788c */ /* 0x000fe4000bf65270 */
[----:B--2---:R-:W-:Y:S02]  /*2440*/  UIMAD.WIDE.U32 UR16, UR38, UR15, URZ ;  /* 0x0000000f261072a5 */ /* 0x004fe4000f8e00ff */
[----:B------:R-:W-:Y:S02]  /*2450*/  UIMAD.WIDE.U32 UR8, UR39, UR12, URZ ;  /* 0x0000000c270872a5 */ /* 0x000fe4000f8e00ff */
[----:B------:R-:W-:-:S02]  /*2460*/  UISETP.NE.AND UP0, UPT, UR14, 0x1, UPT ;  /* 0x000000010e00788c */ /* 0x000fc4000bf05270 */
[----:B------:R-:W-:Y:S01]  /*2470*/  UIMAD.WIDE.U32 UR22, UR27, UR15, URZ ;  /* 0x0000000f1b1672a5 */ /* 0x000fe2000f8e00ff */
[----:B------:R-:W-:Y:S02]  /*2480*/  UMOV UR16, UR17 ;  /* 0x0000001100107c82 */ /* 0x000fe40008000000 */
[----:B------:R-:W-:Y:S01]  /*2490*/  UMOV UR8, UR9 ;  /* 0x0000000900087c82 */ /* 0x000fe20008000000 */
[----:B---3--:R-:W-:Y:S02]  /*24a0*/  USHF.R.U32.HI UR16, URZ, UR26, UR16 ;  /* 0x0000001aff107299 */ /* 0x008fe40008011610 */
[----:B----4-:R-:W-:Y:S02]  /*24b0*/  UISETP.NE.AND UP2, UPT, UR20, 0x1, UPT ;  /* 0x000000011400788c */ /* 0x010fe4000bf45270 */
[----:B------:R-:W-:Y:S02]  /*24c0*/  USHF.R.U32.HI UR8, URZ, UR13, UR8 ;  /* 0x0000000dff087299 */ /* 0x000fe40008011608 */
[----:B------:R-:W-:-:S02]  /*24d0*/  USEL UR7, UR38, UR16, !UP0 ;  /* 0x0000001026077287 */ /* 0x000fc4000c000000 */
[----:B------:R-:W-:Y:S02]  /*24e0*/  USEL UR8, UR39, UR8, !UP2 ;  /* 0x0000000827087287 */ /* 0x000fe4000d000000 */
[----:B-1----:R-:W-:Y:S01]  /*24f0*/  UIMAD.WIDE.U32 UR16, UR7, UR10, URZ ;  /* 0x0000000a071072a5 */ /* 0x002fe2000f8e00ff */
[----:B------:R-:W-:Y:S01]  /*2500*/  UMOV UR4, UR23 ;  /* 0x0000001700047c82 */ /* 0x000fe20008000000 */
[----:B------:R-:W-:Y:S02]  /*2510*/  UIMAD.WIDE.U32 UR18, UR37, UR12, URZ ;  /* 0x0000000c251272a5 */ /* 0x000fe4000f8e00ff */
[----:B------:R-:W-:-:S03]  /*2520*/  UIMAD.WIDE.U32 UR22, UR8, UR10, URZ ;  /* 0x0000000a081672a5 */ /* 0x000fc6000f8e00ff */
[----:B------:R-:W-:Y:S01]  /*2530*/  UMOV UR16, UR17 ;  /* 0x0000001100107c82 */ /* 0x000fe20008000000 */
[----:B------:R-:W-:Y:S02]  /*2540*/  USHF.R.U32.HI UR4, URZ, UR26, UR4 ;  /* 0x0000001aff047299 */ /* 0x000fe40008011604 */
[----:B------:R-:W-:Y:S01]  /*2550*/  @UP3 USHF.R.U32.HI UR7, URZ, UR11, UR16 ;  /* 0x0000000bff073299 */ /* 0x000fe20008011610 */
[----:B------:R-:W-:Y:S01]  /*2560*/  UMOV UR18, UR19 ;  /* 0x0000001300127c82 */ /* 0x000fe20008000000 */
[----:B------:R-:W-:Y:S01]  /*2570*/  UMOV UR22, UR23 ;  /* 0x0000001700167c82 */ /* 0x000fe20008000000 */
[----:B------:R-:W-:Y:S02]  /*2580*/  USHF.R.U32.HI UR13, URZ, UR13, UR18 ;  /* 0x0000000dff0d7299 */ /* 0x000fe40008011612 */
[----:B------:R-:W-:Y:S02]  /*2590*/  USEL UR4, UR27, UR4, !UP0 ;  /* 0x000000041b047287 */ /* 0x000fe4000c000000 */
[----:B------:R-:W-:-:S02]  /*25a0*/  @UP3 USHF.R.U32.HI UR8, URZ, UR11, UR22 ;  /* 0x0000000bff083299 */ /* 0x000fc40008011616 */
[----:B------:R-:W-:Y:S02]  /*25b0*/  UIMAD UR9, UR42, UR7, URZ ;  /* 0x000000072a0972a4 */ /* 0x000fe4000f8e02ff */
[----:B------:R-:W-:Y:S02]  /*25c0*/  USEL UR7, UR37, UR13, !UP2 ;  /* 0x0000000d25077287 */ /* 0x000fe4000d000000 */
[----:B------:R-:W-:Y:S02]  /*25d0*/  UIMAD UR12, UR42, UR8, URZ ;  /* 0x000000082a0c72a4 */ /* 0x000fe4000f8e02ff */
[----:B------:R-:W-:Y:S02]  /*25e0*/  UISETP.GE.AND UP0, UPT, UR4, UR9, UPT ;  /* 0x000000090400728c */ /* 0x000fe4000bf06270 */
[----:B------:R-:W-:Y:S02]  /*25f0*/  UIMAD.WIDE.U32 UR16, UR4, UR10, URZ ;  /* 0x0000000a041072a5 */ /* 0x000fe4000f8e00ff */
[----:B------:R-:W-:-:S02]  /*2600*/  UISETP.GE.OR UP0, UPT, UR7, UR12, UP0 ;  /* 0x0000000c0700728c */ /* 0x000fc40008706670 */
[----:B------:R-:W-:Y:S02]  /*2610*/  UIMAD.WIDE.U32 UR12, UR7, UR10, URZ ;  /* 0x0000000a070c72a5 */ /* 0x000fe4000f8e00ff */
[----:B------:R-:W-:Y:S01]  /*2620*/  UIADD3 UR15, UPT, UPT, -UR4, URZ, URZ ;  /* 0x000000ff040f7290 */ /* 0x000fe2000fffe1ff */
[----:B------:R-:W-:Y:S01]  /*2630*/  UMOV UR10, UR17 ;  /* 0x00000011000a7c82 */ /* 0x000fe20008000000 */
[----:B------:R-:W-:Y:S02]  /*2640*/  UIADD3 UR12, UPT, UPT, -UR7, URZ, URZ ;  /* 0x000000ff070c7290 */ /* 0x000fe4000fffe1ff */
[----:B------:R-:W-:-:S03]  /*2650*/  USHF.R.U32.HI UR10, URZ, UR11, UR10 ;  /* 0x0000000bff0a7299 */ /* 0x000fc6000801160a */
[----:B------:R-:W-:Y:S01]  /*2660*/  @!UP0 UMOV UR9, UR13 ;  /* 0x0000000d00098c82 */ /* 0x000fe20008000000 */
[----:B------:R-:W-:Y:S02]  /*2670*/  UIMAD UR15, UR14, UR15, UR27 ;  /* 0x0000000f0e0f72a4 */ /* 0x000fe4000f8e021b */
[----:B------:R-:W-:Y:S02]  /*2680*/  USEL UR10, UR4, UR10, !UP3 ;  /* 0x0000000a040a7287 */ /* 0x000fe4000d800000 */
[----:B------:R-:W-:Y:S02]  /*2690*/  @!UP0 USHF.R.U32.HI UR9, URZ, UR11, UR9 ;  /* 0x0000000bff098299 */ /* 0x000fe40008011609 */
[----:B------:R-:W-:Y:S02]  /*26a0*/  UIADD3 UR11, UPT, UPT, -UR10, URZ, URZ ;  /* 0x000000ff0a0b7290 */ /* 0x000fe4000fffe1ff */
[----:B------:R-:W-:Y:S02]  /*26b0*/  @!UP0 USEL UR9, UR7, UR9, !UP3 ;  /* 0x0000000907098287 */ /* 0x000fe4000d800000 */
[----:B------:R-:W-:-:S02]  /*26c0*/  UIMAD UR11, UR42, UR11, UR4 ;  /* 0x0000000b2a0b72a4 */ /* 0x000fc4000f8e0204 */
[----:B------:R-:W-:Y:S02]  /*26d0*/  @!UP0 UIADD3 UR10, UPT, UPT, UR10, -UR9, URZ ;  /* 0x800000090a0a8290 */ /* 0x000fe4000fffe0ff */
[----:B------:R-:W-:Y:S02]  /*26e0*/  @!UP0 UIMAD UR9, UR11, UR8, UR9 ;  /* 0x000000080b0982a4 */ /* 0x000fe4000f8e0209 */
[----:B------:R-:W-:Y:S02]  /*26f0*/  @!UP0 UIMAD UR4, UR42, UR10, UR7 ;  /* 0x0000000a2a0482a4 */ /* 0x000fe4000f8e0207 */
[----:B------:R-:W-:Y:S02]  /*2700*/  UIMAD UR8, UR20, UR12, UR37 ;  /* 0x0000000c140872a4 */ /* 0x000fe4000f8e0225 */
[----:B------:R-:W-:Y:S01]  /*2710*/  UIMAD UR27, UR4, UR14, UR15 ;  /* 0x0000000e041b72a4 */ /* 0x000fe2000f8e020f */
[----:B------:R-:W-:Y:S02]  /*2720*/  @!UP0 UMOV UR7, UR9 ;  /* 0x0000000900078c82 */ /* 0x000fe40008000000 */
[----:B------:R-:W-:-:S12]  /*2730*/  UIMAD UR37, UR7, UR20, UR8 ;  /* 0x00000014072572a4 */ /* 0x000fd8000f8e0208 */
.L_x_41:
[----:B------:R-:W2:Y:S02]  /*2740*/  LDCU UR4, c[0x0][0xb30] ;  /* 0x00016600ff0477ac */ /* 0x000ea40008000800 */
[----:B--2---:R-:W-:-:S09]  /*2750*/  UISETP.NE.AND UP0, UPT, UR4, 0x1, UPT ;  /* 0x000000010400788c */ /* 0x004fd2000bf05270 */
[----:B------:R-:W-:Y:S05]  /*2760*/  BRA.U UP0, `(.L_x_42) ;  /* 0x0000000100447547 */ /* 0x000fea000b800000 */
[----:B------:R-:W2:Y:S01]  /*2770*/  LDCU.128 UR12, c[0x0][0xb10] ;  /* 0x00016200ff0c77ac */ /* 0x000ea20008000c00 */
[----:B------:R-:W3:Y:S01]  /*2780*/  LDCU UR16, c[0x0][0xb0c] ;  /* 0x00016180ff1077ac */ /* 0x000ee20008000800 */
[----:B------:R-:W4:Y:S01]  /*2790*/  LDCU UR17, c[0x0][0xb20] ;  /* 0x00016400ff1177ac */ /* 0x000f220008000800 */
[----:B--2---:R-:W-:Y:S02]  /*27a0*/  UIMAD.WIDE.U32 UR10, UR37, UR12, URZ ;  /* 0x0000000c250a72a5 */ /* 0x004fe4000f8e00ff */
[----:B------:R-:W-:Y:S02]  /*27b0*/  UIMAD.WIDE.U32 UR8, UR27, UR15, URZ ;  /* 0x0000000f1b0872a5 */ /* 0x000fe4000f8e00ff */
[----:B---3--:R-:W-:Y:S02]  /*27c0*/  UISETP.NE.AND UP2, UPT, UR16, 0x1, UPT ;  /* 0x000000011000788c */ /* 0x008fe4000bf45270 */
[----:B------:R-:W-:Y:S01]  /*27d0*/  UISETP.NE.AND UP0, UPT, UR14, 0x1, UPT ;  /* 0x000000010e00788c */ /* 0x000fe2000bf05270 */
[----:B------:R-:W-:-:S02]  /*27e0*/  UMOV UR7, UR11 ;  /* 0x0000000b00077c82 */ /* 0x000fc40008000000 */
[----:B------:R-:W-:Y:S01]  /*27f0*/  UMOV UR4, UR9 ;  /* 0x0000000900047c82 */ /* 0x000fe20008000000 */
[----:B------:R-:W-:Y:S02]  /*2800*/  USHF.R.U32.HI UR7, URZ, UR13, UR7 ;  /* 0x0000000dff077299 */ /* 0x000fe40008011607 */
[----:B----4-:R-:W-:Y:S02]  /*2810*/  USHF.R.U32.HI UR4, URZ, UR17, UR4 ;  /* 0x00000011ff047299 */ /* 0x010fe40008011604 */
[----:B------:R-:W-:Y:S02]  /*2820*/  USEL UR7, UR37, UR7, !UP2 ;  /* 0x0000000725077287 */ /* 0x000fe4000d000000 */
[----:B------:R-:W-:-:S04]  /*2830*/  USEL UR4, UR27, UR4, !UP0 ;  /* 0x000000041b047287 */ /* 0x000fc8000c000000 */
[----:B------:R-:W-:Y:S02]  /*2840*/  UIADD3 UR8, UPT, UPT, UR7, -UR4, URZ ;  /* 0x8000000407087290 */ /* 0x000fe4000fffe0ff */
[----:B------:R-:W-:Y:S02]  /*2850*/  UIADD3 UR4, UPT, UPT, -UR7, UR4, URZ ;  /* 0x0000000407047290 */ /* 0x000fe4000fffe1ff */
[----:B------:R-:W-:Y:S02]  /*2860*/  UIMAD UR27, UR8, UR14, UR27 ;  /* 0x0000000e081b72a4 */ /* 0x000fe4000f8e021b */
[----:B------:R-:W-:-:S12]  /*2870*/  UIMAD UR37, UR4, UR16, UR37 ;  /* 0x00000010042572a4 */ /* 0x000fd8000f8e0225 */
.L_x_42:
[----:B------:R-:W-:Y:S01]  /*2880*/  VIADD R11, R11, 0x1 ;  /* 0x000000010b0b7836 */ /* 0x000fe20000000000 */
[----:B------:R-:W-:Y:S02]  /*2890*/  R2UR UR7, R77 ;  /* 0x000000004d0772ca */ /* 0x000fe400000e0000 */
[----:B------:R-:W-:Y:S02]  /*28a0*/  R2UR UR4, R76 ;  /* 0x000000004c0472ca */ /* 0x000fe400000e0000 */
[C---:B------:R-:W-:Y:S02]  /*28b0*/  ISETP.NE.AND P0, PT, R11.reuse, 0x2, PT ;  /* 0x000000020b00780c */ /* 0x040fe40003f05270 */
[----:B------:R-:W-:Y:S02]  /*28c0*/  PLOP3.LUT P1, PT, PT, PT, PT, 0x80, 0x8 ;  /* 0x000000000008781c */ /* 0x000fe40003f2f070 */
[----:B-1----:R-:W-:Y:S02]  /*28d0*/  SEL R0, RZ, 0x1, P0 ;  /* 0x00000001ff007807 */ /* 0x002fe40000000000 */
[----:B------:R-:W-:-:S02]  /*28e0*/  SEL R11, R11, RZ, P0 ;  /* 0x000000ff0b0b7207 */ /* 0x000fc40000000000 */
[----:B------:R-:W-:Y:S01]  /*28f0*/  LOP3.LUT R10, R10, R0, RZ, 0x3c, !PT ;  /* 0x000000000a0a7212 */ /* 0x000fe200078e3cff */
[----:B------:R-:W-:Y:S02]  /*2900*/  UIADD3 UR30, UPT, UPT, UR37, UR7, URZ ;  /* 0x00000007251e7290 */ /* 0x000fe4000fffe0ff */
[----:B------:R-:W-:Y:S01]  /*2910*/  UIADD3 UR31, UPT, UPT, UR27, UR4, URZ ;  /* 0x000000041b1f7290 */ /* 0x000fe2000fffe0ff */
[----:B------:R-:W-:Y:S11]  /*2920*/  BRA.U UP1, `(.L_x_43) ;  /* 0xfffffff1013c7547 */ /* 0x000ff6000b83ffff */
[----:B------:R-:W-:Y:S01]  /*2930*/  UIADD3 UR7, UPT, UPT, UR6, 0xa0, URZ ;  /* 0x000000a006077890 */ /* 0x000fe2000fffe0ff */
[----:B------:R-:W-:-:S03]  /*2940*/  SHF.L.U32 R2, R12, 0x1f, RZ ;  /* 0x0000001f0c027819 */ /* 0x000fc600000006ff */
[----:B------:R-:W-:-:S09]  /*2950*/  ULEA UR4, UR5, UR7, 0x3 ;  /* 0x0000000705047291 */ /* 0x000fd2000f8e18ff */
[----:B------:R-:W1:Y:S02]  /*2960*/  SYNCS.PHASECHK.TRANS64.TRYWAIT P0, [UR4], R2 ;  /* 0x00000002ff0075a7 */ /* 0x000e640008001104 */
[----:B-1----:R-:W-:Y:S05]  /*2970*/  @!P0 BRA `(.L_x_44) ;  /* 0x0000007800688947 */ /* 0x002fea0003800000 */
.L_x_154:
[----:B------:R-:W-:-:S04]  /*2980*/  UIADD3 UR4, UPT, UPT, UR5, 0x1, URZ ;  /* 0x0000000105047890 */ /* 0x000fc8000fffe0ff */
[----:B------:R-:W-:-:S04]  /*2990*/  UISETP.NE.AND UP0, UPT, UR4, 0x14, UPT ;  /* 0x000000140400788c */ /* 0x000fc8000bf05270 */
[----:B------:R-:W-:Y:S02]  /*29a0*/  USEL UR6, URZ, 0x1, UP0 ;  /* 0x00000001ff067887 */ /* 0x000fe40008000000 */
[----:B------:R-:W-:-:S04]  /*29b0*/  USEL UR4, UR4, URZ, UP0 ;  /* 0x000000ff04047287 */ /* 0x000fc80008000000 */
[----:B------:R-:W-:Y:S01]  /*29c0*/  ULEA UR5, UR4, UR7, 0x3 ;  /* 0x0000000704057291 */ /* 0x000fe2000f8e18ff */
[----:B-1----:R-:W-:-:S04]  /*29d0*/  LOP3.LUT R2, R12, UR6, RZ, 0x3c, !PT ;  /* 0x000000060c027c12 */ /* 0x002fc8000f8e3cff */
[----:B------:R-:W-:-:S04]  /*29e0*/  SHF.L.U32 R3, R2, 0x1f, RZ ;  /* 0x0000001f02037819 */ /* 0x000fc800000006ff */
[----:B------:R-:W1:Y:S02]  /*29f0*/  SYNCS.PHASECHK.TRANS64.TRYWAIT P0, [UR5], R3 ;  /* 0x00000003ff0075a7 */ /* 0x000e640008001105 */
[----:B-1----:R-:W-:Y:S05]  /*2a00*/  @!P0 BRA `(.L_x_45) ;  /* 0x00000078005c8947 */ /* 0x002fea0003800000 */
.L_x_156:
[----:B------:R-:W-:-:S04]  /*2a10*/  UIADD3 UR4, UPT, UPT, UR4, 0x1, URZ ;  /* 0x0000000104047890 */ /* 0x000fc8000fffe0ff */
[----:B------:R-:W-:-:S04]  /*2a20*/  UISETP.NE.AND UP0, UPT, UR4, 0x14, UPT ;  /* 0x000000140400788c */ /* 0x000fc8000bf05270 */
[----:B------:R-:W-:Y:S02]  /*2a30*/  USEL UR6, URZ, 0x1, UP0 ;  /* 0x00000001ff067887 */ /* 0x000fe40008000000 */
[----:B------:R-:W-:-:S04]  /*2a40*/  USEL UR4, UR4, URZ, UP0 ;  /* 0x000000ff04047287 */ /* 0x000fc80008000000 */
[----:B------:R-:W-:Y:S01]  /*2a50*/  ULEA UR5, UR4, UR7, 0x3 ;  /* 0x0000000704057291 */ /* 0x000fe2000f8e18ff */
[----:B------:R-:W-:-:S04]  /*2a60*/  LOP3.LUT R2, R2, UR6, RZ, 0x3c, !PT ;  /* 0x0000000602027c12 */ /* 0x000fc8000f8e3cff */
[----:B-1----:R-:W-:-:S04]  /*2a70*/  SHF.L.U32 R3, R2, 0x1f, RZ ;  /* 0x0000001f02037819 */ /* 0x002fc800000006ff */
[----:B------:R-:W1:Y:S02]  /*2a80*/  SYNCS.PHASECHK.TRANS64.TRYWAIT P0, [UR5], R3 ;  /* 0x00000003ff0075a7 */ /* 0x000e640008001105 */
[----:B-1----:R-:W-:Y:S05]  /*2a90*/  @!P0 BRA `(.L_x_46) ;  /* 0x0000007800508947 */ /* 0x002fea0003800000 */
.L_x_158:
        /* <DEDUP_REMOVED lines=9> */
.L_x_160:
        /* <DEDUP_REMOVED lines=9> */
.L_x_162:
        /* <DEDUP_REMOVED lines=9> */
.L_x_164:
        /* <DEDUP_REMOVED lines=9> */
.L_x_166:
        /* <DEDUP_REMOVED lines=9> */
.L_x_168:
        /* <DEDUP_REMOVED lines=9> */
.L_x_170:
        /* <DEDUP_REMOVED lines=9> */
.L_x_172:
        /* <DEDUP_REMOVED lines=9> */
.L_x_174:
        /* <DEDUP_REMOVED lines=9> */
.L_x_176:
        /* <DEDUP_REMOVED lines=9> */
.L_x_178:
        /* <DEDUP_REMOVED lines=9> */
.L_x_180:
        /* <DEDUP_REMOVED lines=9> */
.L_x_182:
        /* <DEDUP_REMOVED lines=9> */
.L_x_184:
        /* <DEDUP_REMOVED lines=9> */
.L_x_186:
        /* <DEDUP_REMOVED lines=9> */
.L_x_188:
        /* <DEDUP_REMOVED lines=9> */
.L_x_190:
[----:B------:R-:W-:-:S04]  /*33a0*/  UIADD3 UR4, UPT, UPT, UR4, 0x1, URZ ;  /* 0x0000000104047890 */ /* 0x000fc8000fffe0ff */
[----:B------:R-:W-:-:S04]  /*33b0*/  UISETP.NE.AND UP0, UPT, UR4, 0x14, UPT ;  /* 0x000000140400788c */ /* 0x000fc8000bf05270 */
[----:B------:R-:W-:Y:S02]  /*33c0*/  USEL UR5, URZ, 0x1, UP0 ;  /* 0x00000001ff057887 */ /* 0x000fe40008000000 */
[----:B------:R-:W-:-:S04]  /*33d0*/  USEL UR4, UR4, URZ, UP0 ;  /* 0x000000ff04047287 */ /* 0x000fc80008000000 */
[----:B------:R-:W-:Y:S01]  /*33e0*/  ULEA UR4, UR4, UR7, 0x3 ;  /* 0x0000000704047291 */ /* 0x000fe2000f8e18ff */
[----:B------:R-:W-:-:S04]  /*33f0*/  LOP3.LUT R2, R2, UR5, RZ, 0x3c, !PT ;  /* 0x0000000502027c12 */ /* 0x000fc8000f8e3cff */
[----:B------:R-:W-:Y:S01]  /*3400*/  SHF.L.U32 R2, R2, 0x1f, RZ ;  /* 0x0000001f02027819 */ /* 0x000fe200000006ff */
[----:B-1----:R-:W-:-:S07]  /*3410*/  IMAD.U32 R0, RZ, RZ, UR4 ;  /* 0x00000004ff007e24 */ /* 0x002fce000f8e00ff */
.L_x_63:
[----:B-1----:R1:W2:Y:S02]  /*3420*/  SYNCS.PHASECHK.TRANS64.TRYWAIT P0, [R0+URZ], R2 ;  /* 0x00000002000075a7 */ /* 0x0022a400080011ff */
[----:B--2---:R-:W-:Y:S05]  /*3430*/  @!P0 NANOSLEEP.SYNCS 0x989680 ;  /* 0x009896800000895d */ /* 0x004fea0003900000 */
[----:B------:R-:W2:Y:S02]  /*3440*/  @!P0 SYNCS.PHASECHK.TRANS64 P0, [R0+URZ], R2 ;  /* 0x00000002000085a7 */ /* 0x000ea400080010ff */
[----:B--2---:R-:W-:Y:S05]  /*3450*/  @P0 EXIT ;  /* 0x000000000000094d */ /* 0x004fea0003800000 */
[----:B------:R-:W-:Y:S05]  /*3460*/  BRA `(.L_x_63) ;  /* 0xfffffffc00ec7947 */ /* 0x000fea000383ffff */
.L_x_23:
[----:B------:R-:W-:-:S04]  /*3470*/  UISETP.NE.AND UP0, UPT, UR45, URZ, UPT ;  /* 0x000000ff2d00728c */ /* 0x000fc8000bf05270 */
[----:B------:R-:W-:-:S09]  /*3480*/  UISETP.NE.OR UP0, UPT, UR18, 0x1, UP0 ;  /* 0x000000011200788c */ /* 0x000fd20008705670 */
[----:B------:R-:W-:Y:S05]  /*3490*/  BRA.U UP0, `(.L_x_64) ;  /* 0x0000000500487547 */ /* 0x000fea000b800000 */
[----:B------:R-:W-:Y:S01]  /*34a0*/  ISETP.GE.U32.AND P2, PT, R0, 0x2, PT ;  /* 0x000000020000780c */ /* 0x000fe20003f46070 */
[----:B------:R-:W-:Y:S01]  /*34b0*/  IMAD.MOV.U32 R12, RZ, RZ, 0x1 ;  /* 0x00000001ff0c7424 */ /* 0x000fe200078e00ff */
[----:B------:R-:W-:Y:S02]  /*34c0*/  CS2R R10, SRZ ;  /* 0x00000000000a7805 */ /* 0x000fe4000001ff00 */
[----:B------:R-:W-:Y:S01]  /*34d0*/  CS2R R8, SRZ ;  /* 0x0000000000087805 */ /* 0x000fe2000001ff00 */
[----:B------:R-:W-:Y:S01]  /*34e0*/  UMOV UR6, 0x400 ;  /* 0x0000040000067882 */ /* 0x000fe20000000000 */
[----:B------:R-:W-:Y:S01]  /*34f0*/  UMOV UR5, URZ ;  /* 0x000000ff00057c82 */ /* 0x000fe20008000000 */
[----:B------:R-:W-:-:S12]  /*3500*/  ULEA UR6, UR45, UR6, 0x18 ;  /* 0x000000062d067291 */ /* 0x000fd8000f8ec0ff */
.L_x_68:
[----:B------:R-:W-:Y:S02]  /*3510*/  LEA R2, R8, UR6, 0x3 ;  /* 0x0000000608027c11 */ /* 0x000fe4000f8e18ff */
[----:B------:R-:W-:-:S03]  /*3520*/  SHF.L.U32 R4, R9, 0x1f, RZ ;  /* 0x0000001f09047819 */ /* 0x000fc600000006ff */
[----:B------:R-:W-:Y:S01]  /*3530*/  VIADD R5, R2, 0x200 ;  /* 0x0000020002057836 */ /* 0x000fe20000000000 */
[----:B------:R-:W2:Y:S02]  /*3540*/  SYNCS.PHASECHK.TRANS64.TRYWAIT P0, [R2+URZ+0x1f0], R4 ;  /* 0x0001f004020075a7 */ /* 0x000ea400080011ff */
[----:B--2---:R-:W-:Y:S05]  /*3550*/  @!P0 BRA `(.L_x_65) ;  /* 0x0000007400388947 */ /* 0x004fea0003800000 */
.L_x_191:
[----:B------:R-:W-:Y:S01]  /*3560*/  ULEA UR4, UR5, UR6, 0x3 ;  /* 0x0000000605047291 */ /* 0x000fe2000f8e18ff */
[----:B--2---:R-:W-:Y:S01]  /*3570*/  PRMT R2, RZ, 0x654, R5 ;  /* 0x00000654ff027816 */ /* 0x004fe20000000005 */
[----:B------:R-:W-:Y:S01]  /*3580*/  @!P2 IMAD.MOV.U32 R4, RZ, RZ, 0x10 ;  /* 0x00000010ff04a424 */ /* 0x000fe200078e00ff */
[----:B------:R-:W-:Y:S01]  /*3590*/  SHF.L.U32 R5, R12, 0x1f, RZ ;  /* 0x0000001f0c057819 */ /* 0x000fe200000006ff */
[----:B------:R-:W-:Y:S01]  /*35a0*/  UIADD3 UR7, UPT, UPT, UR4, 0x190, URZ ;  /* 0x0000019004077890 */ /* 0x000fe2000fffe0ff */
[----:B------:R2:W-:Y:S05]  /*35b0*/  SYNCS.ARRIVE.TRANS64.RED.A1T0 RZ, [R2+URZ], RZ ;  /* 0x000000ff02ff79a7 */ /* 0x0005ea00081004ff */
[----:B------:R-:W-:Y:S01]  /*35c0*/  IMAD.U32 R6, RZ, RZ, UR7 ;  /* 0x00000007ff067e24 */ /* 0x000fe2000f8e00ff */
[----:B------:R-:W3:Y:S04]  /*35d0*/  SYNCS.PHASECHK.TRANS64.TRYWAIT P0, [UR4+0x1a0], R5 ;  /* 0x0001a005ff0075a7 */ /* 0x000ee80008001104 */
[----:B------:R-:W-:Y:S01]  /*35e0*/  PRMT R6, R0, 0x654, R6 ;  /* 0x0000065400067816 */ /* 0x000fe20000000006 */
[----:B--23--:R-:W-:Y:S06]  /*35f0*/  @!P0 BRA `(.L_x_66) ;  /* 0x0000007400248947 */ /* 0x00cfec0003800000 */
.L_x_193:
[----:B------:R-:W-:Y:S01]  /*3600*/  ULEA UR8, UR5, UR6, 0x4 ;  /* 0x0000000605087291 */ /* 0x000fe2000f8e20ff */
[----:B------:R-:W-:Y:S01]  /*3610*/  SEL R3, R6, R3, !P2 ;  /* 0x0000000306037207 */ /* 0x000fe20005000000 */
[----:B------:R-:W-:Y:S01]  /*3620*/  UIADD3 UR9, UPT, UPT, UR4, 0x190, URZ ;  /* 0x0000019004097890 */ /* 0x000fe2000fffe0ff */
[----:B--2---:R-:W-:Y:S01]  /*3630*/  LEA R2, R11, UR6, 0x3 ;  /* 0x000000060b027c11 */ /* 0x004fe2000f8e18ff */
[----:B------:R-:W-:Y:S01]  /*3640*/  UIADD3 UR8, UPT, UPT, UR8, 0x220, URZ ;  /* 0x0000022008087890 */ /* 0x000fe2000fffe0ff */
[----:B------:R2:W-:Y:S01]  /*3650*/  @!P2 SYNCS.ARRIVE.TRANS64.RED RZ, [R3+URZ], R4 ;  /* 0x0000000403ffa9a7 */ /* 0x0005e200080004ff */
[----:B------:R-:W-:Y:S01]  /*3660*/  UIADD3 UR4, UPT, UPT, UR5, 0x1, URZ ;  /* 0x0000000105047890 */ /* 0x000fe2000fffe0ff */
[----:B------:R-:W-:-:S03]  /*3670*/  VIADD R8, R8, 0x1 ;  /* 0x0000000108087836 */ /* 0x000fc60000000000 */
[----:B------:R-:W-:Y:S02]  /*3680*/  UISETP.NE.AND UP0, UPT, UR4, 0x2, UPT ;  /* 0x000000020400788c */ /* 0x000fe4000bf05270 */
[----:B------:R-:W-:Y:S01]  /*3690*/  ISETP.NE.AND P0, PT, R8, 0x2, PT ;  /* 0x000000020800780c */ /* 0x000fe20003f05270 */
[----:B------:R-:W-:Y:S06]  /*36a0*/  UGETNEXTWORKID.BROADCAST [UR8], [UR9] ;  /* 0x00000000080073ca */ /* 0x000fec0008000100 */
[----:B------:R-:W-:Y:S02]  /*36b0*/  USEL UR7, URZ, 0x1, UP0 ;  /* 0x00000001ff077887 */ /* 0x000fe40008000000 */
[----:B------:R-:W-:-:S04]  /*36c0*/  USEL UR5, UR4, URZ, UP0 ;  /* 0x000000ff04057287 */ /* 0x000fc80008000000 */
[----:B------:R-:W-:Y:S02]  /*36d0*/  LOP3.LUT R12, R12, UR7, RZ, 0x3c, !PT ;  /* 0x000000070c0c7c12 */ /* 0x000fe4000f8e3cff */
[----:B--2---:R-:W-:-:S04]  /*36e0*/  SHF.L.U32 R4, R10, 0x1f, RZ ;  /* 0x0000001f0a047819 */ /* 0x004fc800000006ff */
[----:B------:R-:W2:Y:S02]  /*36f0*/  SYNCS.PHASECHK.TRANS64.TRYWAIT P1, [R2+URZ+0x190], R4 ;  /* 0x00019004020075a7 */ /* 0x000ea400080211ff */
[----:B--2---:R-:W-:Y:S05]  /*3700*/  @!P1 BRA `(.L_x_67) ;  /* 0x0000007000f89947 */ /* 0x004fea0003800000 */
.L_x_194:
[C---:B--2---:R-:W-:Y:S01]  /*3710*/  LEA R4, R11.reuse, UR6, 0x4 ;  /* 0x000000060b047c11 */ /* 0x044fe2000f8e20ff */
[----:B------:R-:W-:Y:S01]  /*3720*/  VIADD R2, R2, 0x1a0 ;  /* 0x000001a002027836 */ /* 0x000fe20000000000 */
[----:B------:R-:W-:Y:S01]  /*3730*/  SEL R8, R8, RZ, P0 ;  /* 0x000000ff08087207 */ /* 0x000fe20000000000 */
[----:B------:R-:W-:-:S03]  /*3740*/  VIADD R11, R11, 0x1 ;  /* 0x000000010b0b7836 */ /* 0x000fc60000000000 */
[----:B------:R-:W2:Y:S01]  /*3750*/  LDS.128 R4, [R4+0x220] ;  /* 0x0002200004047984 */ /* 0x000ea20000000c00 */
[----:B------:R-:W-:Y:S02]  /*3760*/  PRMT R2, RZ, 0x654, R2 ;  /* 0x00000654ff027816 */ /* 0x000fe40000000002 */
[C---:B------:R-:W-:Y:S01]  /*3770*/  ISETP.NE.AND P1, PT, R11.reuse, 0x2, PT ;  /* 0x000000020b00780c */ /* 0x040fe20003f25270 */
[----:B------:R-:W-:Y:S01]  /*3780*/  @!PT LDS RZ, [RZ] ;  /* 0x00000000fffff984 */ /* 0x000fe20000000800 */
[----:B------:R-:W-:Y:S01]  /*3790*/  @!PT LDS RZ, [RZ] ;  /* 0x00000000fffff984 */ /* 0x000fe20000000800 */
[----:B------:R-:W-:Y:S01]  /*37a0*/  @!PT LDS RZ, [RZ] ;  /* 0x00000000fffff984 */ /* 0x000fe20000000800 */
[----:B------:R-:W-:Y:S01]  /*37b0*/  @!PT LDS RZ, [RZ] ;  /* 0x00000000fffff984 */ /* 0x000fe20000000800 */
[----:B------:R3:W-:Y:S06]  /*37c0*/  MEMBAR.ALL.CTA ;  /* 0x0000000000007992 */ /* 0x0007ec0000008000 */
[----:B---3--:R-:W3:Y:S01]  /*37d0*/  FENCE.VIEW.ASYNC.S ;  /* 0x00000000000073c6 */ /* 0x008ee20000000000 */
[----:B------:R-:W-:Y:S01]  /*37e0*/  SEL R11, R11, RZ, P1 ;  /* 0x000000ff0b0b7207 */ /* 0x000fe20000800000 */
[----:B---3--:R3:W-:Y:S01]  /*37f0*/  SYNCS.ARRIVE.TRANS64.RED.A1T0 RZ, [R2+URZ], RZ ;  /* 0x000000ff02ff79a7 */ /* 0x0087e200081004ff */
[----:B--2---:R-:W-:-:S02]  /*3800*/  LOP3.LUT P3, RZ, R6, 0x1, RZ, 0xc0, !PT ;  /* 0x0000000106ff7812 */ /* 0x004fc4000786c0ff */
[----:B------:R-:W-:-:S04]  /*3810*/  SEL R4, RZ, 0x1, P1 ;  /* 0x00000001ff047807 */ /* 0x000fc80000800000 */
[----:B------:R-:W-:Y:S02]  /*3820*/  LOP3.LUT R10, R10, R4, RZ, 0x3c, !PT ;  /* 0x000000040a0a7212 */ /* 0x000fe400078e3cff */
[----:B---3--:R-:W-:-:S04]  /*3830*/  SEL R2, RZ, 0x1, P0 ;  /* 0x00000001ff027807 */ /* 0x008fc80000000000 */
[----:B------:R-:W-:Y:S01]  /*3840*/  LOP3.LUT R9, R9, R2, RZ, 0x3c, !PT ;  /* 0x0000000209097212 */ /* 0x000fe200078e3cff */
[----:B------:R-:W-:Y:S06]  /*3850*/  @P3 BRA `(.L_x_68) ;  /* 0xfffffffc002c3947 */ /* 0x000fec000383ffff */
[----:B------:R-:W-:Y:S01]  /*3860*/  ULEA UR4, UR5, UR6, 0x3 ;  /* 0x0000000605047291 */ /* 0x000fe2000f8e18ff */
[----:B------:R-:W-:-:S08]  /*3870*/  SHF.L.U32 R2, R12, 0x1f, RZ ;  /* 0x0000001f0c027819 */ /* 0x000fd000000006ff */
[----:B------:R-:W2:Y:S02]  /*3880*/  SYNCS.PHASECHK.TRANS64 P0, [UR4+0x1a0], R2 ;  /* 0x0001a002ff0075a7 */ /* 0x000ea40008001004 */
[----:B--2---:R-:W-:Y:S05]  /*3890*/  @P0 BRA `(.L_x_69) ;  /* 0x0000000000080947 */ /* 0x004fea0003800000 */
[----:B------:R-:W2:Y:S02]  /*38a0*/  SYNCS.PHASECHK.TRANS64.TRYWAIT P0, [UR4+0x1a0], R2 ;  /* 0x0001a002ff0075a7 */ /* 0x000ea40008001104 */
[----:B--2---:R-:W-:Y:S05]  /*38b0*/  @!P0 BRA `(.L_x_70) ;  /* 0x0000007000a08947 */ /* 0x004fea0003800000 */
.L_x_69:
[----:B------:R-:W-:-:S04]  /*38c0*/  UIADD3 UR7, UPT, UPT, UR5, 0x1, URZ ;  /* 0x0000000105077890 */ /* 0x000fc8000fffe0ff */
[----:B------:R-:W-:-:S04]  /*38d0*/  UISETP.NE.AND UP0, UPT, UR7, 0x2, UPT ;  /* 0x000000020700788c */ /* 0x000fc8000bf05270 */
[----:B------:R-:W-:Y:S02]  /*38e0*/  USEL UR8, URZ, 0x1, UP0 ;  /* 0x00000001ff087887 */ /* 0x000fe40008000000 */
[----:B------:R-:W-:-:S04]  /*38f0*/  USEL UR7, UR7, URZ, UP0 ;  /* 0x000000ff07077287 */ /* 0x000fc80008000000 */
[----:B------:R-:W-:Y:S01]  /*3900*/  ULEA UR7, UR7, UR6, 0x3 ;  /* 0x0000000607077291 */ /* 0x000fe2000f8e18ff */
[----:B--2---:R-:W-:-:S04]  /*3910*/  LOP3.LUT R2, R12, UR8, RZ, 0x3c, !PT ;  /* 0x000000080c027c12 */ /* 0x004fc8000f8e3cff */
[----:B------:R-:W-:-:S04]  /*3920*/  SHF.L.U32 R0, R2, 0x1f, RZ ;  /* 0x0000001f02007819 */ /* 0x000fc800000006ff */
[----:B------:R-:W2:Y:S02]  /*3930*/  SYNCS.PHASECHK.TRANS64 P0, [UR7+0x1a0], R0 ;  /* 0x0001a000ff0075a7 */ /* 0x000ea40008001007 */
[----:B-12---:R-:W-:Y:S05]  /*3940*/  @P0 EXIT ;  /* 0x000000000000094d */ /* 0x006fea0003800000 */
[----:B------:R-:W-:Y:S02]  /*3950*/  SHF.L.U32 R2, R2, 0x1f, RZ ;  /* 0x0000001f02027819 */ /* 0x000fe400000006ff */
[----:B------:R-:W-:-:S07]  /*3960*/  MOV R0, UR7 ;  /* 0x0000000700007c02 */ /* 0x000fce0008000f00 */
.L_x_71:
[----:B-1----:R1:W2:Y:S02]  /*3970*/  SYNCS.PHASECHK.TRANS64.TRYWAIT P0, [R0+URZ+0x1a0], R2 ;  /* 0x0001a002000075a7 */ /* 0x0022a400080011ff */
[----:B--2---:R-:W-:Y:S05]  /*3980*/  @!P0 NANOSLEEP.SYNCS 0x989680 ;  /* 0x009896800000895d */ /* 0x004fea0003900000 */
[----:B------:R-:W2:Y:S02]  /*3990*/  @!P0 SYNCS.PHASECHK.TRANS64 P0, [R0+URZ+0x1a0], R2 ;  /* 0x0001a002000085a7 */ /* 0x000ea400080010ff */
[----:B--2---:R-:W-:Y:S05]  /*39a0*/  @P0 EXIT ;  /* 0x000000000000094d */ /* 0x004fea0003800000 */
[----:B------:R-:W-:Y:S05]  /*39b0*/  BRA `(.L_x_71) ;  /* 0xfffffffc00ec7947 */ /* 0x000fea000383ffff */
.L_x_64:
[----:B------:R-:W-:Y:S05]  /*39c0*/  BRA.U UP5, `(.L_x_72) ;  /* 0x0000000d05807547 */ /* 0x000fea000b800000 */
[----:B------:R-:W-:Y:S01]  /*39d0*/  UMOV UR4, 0x40 ;  /* 0x0000004000047882 */ /* 0x000fe20000000000 */
[----:B------:R-:W-:Y:S01]  /*39e0*/  NOP ;  /* 0x0000000000007918 */ /* 0x000fe20000000000 */
[----:B------:R-:W-:Y:S01]  /*39f0*/  ULEA UR5, UR45, UR4, 0x18 ;  /* 0x000000042d057291 */ /* 0x000fe2000f8ec0ff */
[----:B------:R-:W-:Y:S02]  /*3a00*/  UMOV UR6, 0x400 ;  /* 0x0000040000067882 */ /* 0x000fe40000000000 */
[----:B------:R-:W-:-:S06]  /*3a10*/  ULEA UR6, UR45, UR6, 0x18 ;  /* 0x000000062d067291 */ /* 0x000fcc000f8ec0ff */
[----:B------:R-:W2:Y:S02]  /*3a20*/  LDS.U8 R0, [UR5+0x1c] ;  /* 0x00001c05ff007984 */ /* 0x000ea40008000000 */
[----:B--2---:R-:W-:-:S13]  /*3a30*/  ISETP.NE.AND P0, PT, R0, RZ, PT ;  /* 0x000000ff0000720c */ /* 0x004fda0003f05270 */
[----:B------:R-:W-:Y:S05]  /*3a40*/  @P0 BRA `(.L_x_73) ;  /* 0x0000000000580947 */ /* 0x000fea0003800000 */
[----:B------:R-:W-:-:S13]  /*3a50*/  ELECT P0, URZ, PT ;  /* 0x0000000000ff782f */ /* 0x000fda0003800000 */
[----:B------:R-:W-:Y:S05]  /*3a60*/  @!P0 BRA `(.L_x_74) ;  /* 0x0000000000608947 */ /* 0x000fea0003800000 */
[----:B------:R-:W-:Y:S01]  /*3a70*/  UMOV UR4, 0x10 ;  /* 0x0000001000047882 */ /* 0x000fe20000000000 */
[----:B------:R-:W-:Y:S01]  /*3a80*/  HFMA2 R0, -RZ, RZ, 0, 5.9604644775390625e-08 ;  /* 0x00000001ff007431 */ /* 0x000fe200000001ff */
[----:B------:R-:W-:-:S03]  /*3a90*/  MOV R3, 0xffff ;  /* 0x0000ffff00037802 */ /* 0x000fc60000000f00 */
[----:B------:R-:W-:Y:S04]  /*3aa0*/  DEPBAR.LE SB2, 0x36 ;  /* 0x0000ad800000791a */ /* 0x000fe80000000000 */
[----:B------:R-:W2:Y:S02]  /*3ab0*/  UTCATOMSWS.FIND_AND_SET.ALIGN UP0, UR4, UR4 ;  /* 0x00000004000475e3 */ /* 0x000ea40008000800 */
[----:B--2---:R-:W-:Y:S01]  /*3ac0*/  MOV R4, UR4 ;  /* 0x0000000400047c02 */ /* 0x004fe20008000f00 */
[----:B------:R-:W-:Y:S06]  /*3ad0*/  BRA.U UP0, `(.L_x_75) ;  /* 0x0000000100187547 */ /* 0x000fec000b800000 */
.L_x_76:
[----:B------:R-:W-:Y:S05]  /*3ae0*/  NANOSLEEP 0x64 ;  /* 0x000000640000795d */ /* 0x000fea0003800000 */
[----:B------:R-:W-:-:S05]  /*3af0*/  UMOV UR4, 0x10 ;  /* 0x0000001000047882 */ /* 0x000fca0000000000 */
[----:B------:R-:W-:Y:S04]  /*3b00*/  DEPBAR.LE SB2, 0x36 ;  /* 0x0000ad800000791a */ /* 0x000fe80000000000 */
[----:B------:R-:W2:Y:S02]  /*3b10*/  UTCATOMSWS.FIND_AND_SET.ALIGN UP0, UR4, UR4 ;  /* 0x00000004000475e3 */ /* 0x000ea40008000800 */
[----:B--2---:R-:W-:Y:S01]  /*3b20*/  MOV R4, UR4 ;  /* 0x0000000400047c02 */ /* 0x004fe20008000f00 */
[----:B------:R-:W-:Y:S05]  /*3b30*/  BRA.U !UP0, `(.L_x_76) ;  /* 0xfffffffd08e87547 */ /* 0x000fea000b83ffff */
.L_x_75:
[-C--:B------:R-:W-:Y:S02]  /*3b40*/  SHF.L.U32 R3, R3, R4.reuse, RZ ;  /* 0x0000000403037219 */ /* 0x080fe400000006ff */
[----:B------:R-:W-:Y:S01]  /*3b50*/  SHF.L.U32 R0, R0, R4, RZ ;  /* 0x0000000400007219 */ /* 0x000fe200000006ff */
[----:B------:R-:W-:Y:S02]  /*3b60*/  IMAD.SHL.U32 R4, R4, 0x20, RZ ;  /* 0x0000002004047824 */ /* 0x000fe400078e00ff */
[----:B------:R2:W-:Y:S04]  /*3b70*/  ATOMS.OR RZ, [UR5+0x14], R3 ;  /* 0x00001403ffff798c */ /* 0x0005e8000b000005 */
[----:B------:R2:W-:Y:S04]  /*3b80*/  ATOMS.OR RZ, [UR5+0x18], R0 ;  /* 0x00001800ffff798c */ /* 0x0005e8000b000005 */
[----:B------:R2:W-:Y:S01]  /*3b90*/  STS [UR6+0x240], R4 ;  /* 0x00024004ff007988 */ /* 0x0005e20008000806 */
[----:B------:R-:W-:Y:S05]  /*3ba0*/  BRA `(.L_x_74) ;  /* 0x0000000000107947 */ /* 0x000fea0003800000 */
.L_x_73:
[----:B------:R-:W-:Y:S02]  /*3bb0*/  MOV R0, 0xffffffff ;  /* 0xffffffff00007802 */ /* 0x000fe40000000f00 */
[----:B------:R-:W-:-:S03]  /*3bc0*/  MOV R4, 0x3bf0 ;  /* 0x00003bf000047802 */ /* 0x000fc60000000f00 */
[----:B------:R2:W-:Y:S04]  /*3bd0*/  STS [UR6+0x240], R0 ;  /* 0x00024000ff007988 */ /* 0x0005e80008000806 */
[----:B-12--5:R-:W-:Y:S05]  /*3be0*/  CALL.REL.NOINC `($__internal_1_$__cuda_sm10x_tcgen05_guardrail_trap_phase_invalid_during_alloc) ;  /* 0x0000007400e87944 */ /* 0x026fea0003c00000 */
.L_x_74:
[----:B------:R-:W-:Y:S05]  /*3bf0*/  WARPSYNC.ALL ;  /* 0x0000000000007948 */ /* 0x000fea0003800000 */
[----:B------:R-:W3:Y:S01]  /*3c00*/  S2UR UR4, SR_CgaCtaId ;  /* 0x00000000000479c3 */ /* 0x000ee20000008800 */
[----:B------:R-:W-:Y:S01]  /*3c10*/  UMOV UR13, 0x400 ;  /* 0x00000400000d7882 */ /* 0x000fe20000000000 */
[----:B------:R-:W-:-:S06]  /*3c20*/  NOP ;  /* 0x0000000000007918 */ /* 0x000fcc0000000000 */
[----:B------:R-:W-:Y:S06]  /*3c30*/  BAR.ARV 0x6, 0xa0 ;  /* 0x0182800000007b1d */ /* 0x000fec0000002000 */
[----:B------:R-:W4:Y:S01]  /*3c40*/  LDCU UR5, c[0x0][0x38c] ;  /* 0x00007180ff0577ac */ /* 0x000f220008000800 */
[----:B------:R-:W-:Y:S01]  /*3c50*/  LOP3.LUT R2, R2, 0xffff, RZ, 0xc0, !PT ;  /* 0x0000ffff02027812 */ /* 0x000fe200078ec0ff */
[----:B------:R-:W-:Y:S01]  /*3c60*/  IMAD.MOV.U32 R11, RZ, RZ, 0x1 ;  /* 0x00000001ff0b7424 */ /* 0x000fe200078e00ff */
[----:B------:R-:W-:Y:S01]  /*3c70*/  CS2R R8, SRZ ;  /* 0x0000000000087805 */ /* 0x000fe2000001ff00 */
[----:B------:R-:W1:Y:S01]  /*3c80*/  LDCU UR8, c[0x0][0x38c] ;  /* 0x00007180ff0877ac */ /* 0x000e620008000800 */
[----:B------:R-:W-:Y:S01]  /*3c90*/  R2UR UR15, R2 ;  /* 0x00000000020f72ca */ /* 0x000fe200000e0000 */
[----:B------:R-:W-:Y:S01]  /*3ca0*/  IMAD.MOV.U32 R10, RZ, RZ, RZ ;  /* 0x000000ffff0a7224 */ /* 0x000fe200078e00ff */
[----:B------:R-:W-:Y:S01]  /*3cb0*/  UMOV UR18, URZ ;  /* 0x000000ff00127c82 */ /* 0x000fe20008000000 */
[----:B------:R-:W-:Y:S01]  /*3cc0*/  UMOV UR10, URZ ;  /* 0x000000ff000a7c82 */ /* 0x000fe20008000000 */
[----:B---3--:R-:W-:Y:S01]  /*3cd0*/  ULEA UR13, UR4, UR13, 0x18 ;  /* 0x0000000d040d7291 */ /* 0x008fe2000f8ec0ff */
[----:B------:R-:W-:Y:S01]  /*3ce0*/  UMOV UR20, 0x0 ;  /* 0x0000000000147882 */ /* 0x000fe20000000000 */
[----:B------:R-:W-:-:S02]  /*3cf0*/  UMOV UR21, 0x44004a0 ;  /* 0x044004a000157882 */ /* 0x000fc40000000000 */
[----:B------:R-:W-:Y:S02]  /*3d00*/  UIADD3 UR6, UPT, UPT, UR13, 0x6600, URZ ;  /* 0x000066000d067890 */ /* 0x000fe4000fffe0ff */
[----:B------:R-:W-:Y:S02]  /*3d10*/  UIADD3 UR7, UPT, UPT, UR13, 0x10600, URZ ;  /* 0x000106000d077890 */ /* 0x000fe4000fffe0ff */
[----:B----4-:R-:W-:Y:S01]  /*3d20*/  UIADD3 UR5, UPT, UPT, UR5, 0x1f, URZ ;  /* 0x0000001f05057890 */ /* 0x010fe2000fffe0ff */
[----:B--2---:R-:W2:Y:S01]  /*3d30*/  LDS R0, [UR13+0x240] ;  /* 0x0002400dff007984 */ /* 0x004ea20008000800 */
[----:B------:R-:W-:Y:S02]  /*3d40*/  USHF.R.U32.HI UR6, URZ, 0x4, UR6 ;  /* 0x00000004ff067899 */ /* 0x000fe40008011606 */
[----:B------:R-:W-:Y:S02]  /*3d50*/  USHF.R.S32.HI UR4, URZ, 0x1f, UR5 ;  /* 0x0000001fff047899 */ /* 0x000fe40008011405 */
[----:B------:R-:W-:-:S02]  /*3d60*/  ULOP3.LUT UR6, UR6, 0x3fff, URZ, 0xc0, !UPT ;  /* 0x00003fff06067892 */ /* 0x000fc4000f8ec0ff */
[----:B------:R-:W-:Y:S02]  /*3d70*/  ULEA.HI UR4, UR4, UR5, URZ, 0x5 ;  /* 0x0000000504047291 */ /* 0x000fe4000f8f28ff */
[----:B------:R-:W-:Y:S02]  /*3d80*/  USHF.R.U32.HI UR5, URZ, 0x4, UR7 ;  /* 0x00000004ff057899 */ /* 0x000fe40008011607 */
[----:B------:R-:W-:Y:S02]  /*3d90*/  USHF.R.S32.HI UR22, URZ, 0x5, UR4 ;  /* 0x00000005ff167899 */ /* 0x000fe40008011404 */
[----:B------:R-:W-:Y:S02]  /*3da0*/  ULOP3.LUT UR5, UR5, 0x3fff, URZ, 0xc0, !UPT ;  /* 0x00003fff05057892 */ /* 0x000fe4000f8ec0ff */
[----:B------:R-:W-:Y:S02]  /*3db0*/  UISETP.LT.AND UP0, UPT, UR22, 0x1, UPT ;  /* 0x000000011600788c */ /* 0x000fe4000bf01270 */
[----:B------:R-:W-:-:S02]  /*3dc0*/  ULOP3.LUT UR16, UR6, 0x10000, URZ, 0xfc, !UPT ;  /* 0x0001000006107892 */ /* 0x000fc4000f8efcff */
[----:B------:R-:W-:Y:S02]  /*3dd0*/  USEL UR23, UR22, 0x1, !UP0 ;  /* 0x0000000116177887 */ /* 0x000fe4000c000000 */
[----:B------:R-:W-:Y:S02]  /*3de0*/  ULOP3.LUT UR17, UR5, 0x10000, URZ, 0xfc, !UPT ;  /* 0x0001000005117892 */ /* 0x000fe4000f8efcff */
[----:B------:R-:W-:Y:S02]  /*3df0*/  UIADD3 UR23, UPT, UPT, -UR23, URZ, URZ ;  /* 0x000000ff17177290 */ /* 0x000fe4000fffe1ff */
[----:B-1----:R-:W-:Y:S01]  /*3e00*/  UISETP.GE.AND UP4, UPT, UR8, 0x1, UPT ;  /* 0x000000010800788c */ /* 0x002fe2000bf86270 */
[----:B--2---:R-:W-:-:S15]  /*3e10*/  R2UR UR24, R0 ;  /* 0x00000000001872ca */ /* 0x004fde00000e0000 */
.L_x_83:
[----:B------:R-:W-:Y:S02]  /*3e20*/  LEA R0, R10, UR13, 0x3 ;  /* 0x0000000d0a007c11 */ /* 0x000fe4000f8e18ff */
[----:B------:R-:W-:Y:S02]  /*3e30*/  SHF.L.U32 R2, R9, 0x1f, RZ ;  /* 0x0000001f09027819 */ /* 0x000fe400000006ff */
[----:B------:R-:W-:Y:S01]  /*3e40*/  PLOP3.LUT P0, PT, PT, PT, UP4, 0x80, 0x8 ;  /* 0x000000000008781c */ /* 0x000fe20003f0f048 */
[----:B------:R-:W-:Y:S01]  /*3e50*/  VIADD R3, R0, 0x1a0 ;  /* 0x000001a000037836 */ /* 0x000fe20000000000 */
[----:B-1----:R-:W1:Y:S02]  /*3e60*/  SYNCS.PHASECHK.TRANS64.TRYWAIT P1, [R0+URZ+0x190], R2 ;  /* 0x00019002000075a7 */ /* 0x002e6400080211ff */
[----:B-1-3--:R-:W-:Y:S09]  /*3e70*/  @!P1 BRA `(.L_x_77) ;  /* 0x0000006c00489947 */ /* 0x00aff20003800000 */
.L_x_196:
[----:B------:R-:W-:Y:S01]  /*3e80*/  LEA R4, R10, UR13, 0x4 ;  /* 0x0000000d0a047c11 */ /* 0x000fe2000f8e20ff */
[----:B------:R-:W-:Y:S01]  /*3e90*/  @UP4 ULEA UR4, UR10, UR13, 0x3 ;  /* 0x0000000d0a044291 */ /* 0x000fe2000f8e18ff */
[----:B------:R-:W-:Y:S01]  /*3ea0*/  PLOP3.LUT P2, PT, PT, PT, PT, 0x80, 0x8 ;  /* 0x000000000008781c */ /* 0x000fe20003f4f070 */
[----:B------:R-:W-:Y:S01]  /*3eb0*/  ULEA UR19, UR18, UR13, 0x3 ;  /* 0x0000000d12137291 */ /* 0x000fe2000f8e18ff */
[----:B------:R-:W-:Y:S02]  /*3ec0*/  PRMT R3, RZ, 0x654, R3 ;  /* 0x00000654ff037816 */ /* 0x000fe40000000003 */
[----:B------:R-:W2:Y:S01]  /*3ed0*/  LDS.128 R4, [R4+0x220] ;  /* 0x0002200004047984 */ /* 0x000ea20000000c00 */
[----:B-1----:R-:W-:Y:S02]  /*3ee0*/  @P0 SHF.L.U32 R2, R8, 0x1f, RZ ;  /* 0x0000001f08020819 */ /* 0x002fe400000006ff */
[----:B------:R-:W-:Y:S01]  /*3ef0*/  SHF.L.U32 R0, R11, 0x1f, RZ ;  /* 0x0000001f0b007819 */ /* 0x000fe200000006ff */
[----:B------:R-:W-:Y:S01]  /*3f00*/  @!PT LDS RZ, [RZ] ;  /* 0x00000000fffff984 */ /* 0x000fe20000000800 */
[----:B------:R-:W-:Y:S01]  /*3f10*/  @!PT LDS RZ, [RZ] ;  /* 0x00000000fffff984 */ /* 0x000fe20000000800 */
[----:B------:R-:W-:Y:S01]  /*3f20*/  @!PT LDS RZ, [RZ] ;  /* 0x00000000fffff984 */ /* 0x000fe20000000800 */
[----:B------:R-:W-:Y:S01]  /*3f30*/  @!PT LDS RZ, [RZ] ;  /* 0x00000000fffff984 */ /* 0x000fe20000000800 */
[----:B------:R1:W-:Y:S06]  /*3f40*/  MEMBAR.ALL.CTA ;  /* 0x0000000000007992 */ /* 0x0003ec0000008000 */
[----:B-1----:R-:W1:Y:S02]  /*3f50*/  FENCE.VIEW.ASYNC.S ;  /* 0x00000000000073c6 */ /* 0x002e640000000000 */
[----:B-1----:R1:W-:Y:S01]  /*3f60*/  SYNCS.ARRIVE.TRANS64.RED.A1T0 RZ, [R3+URZ], RZ ;  /* 0x000000ff03ff79a7 */ /* 0x0023e200081004ff */
[----:B------:R1:W3:Y:S01]  /*3f70*/  @P0 SYNCS.PHASECHK.TRANS64.TRYWAIT P2, [UR4], R2 ;  /* 0x00000002ff0005a7 */ /* 0x0002e20008041104 */
[----:B--2---:R-:W-:Y:S01]  /*3f80*/  LOP3.LUT P1, RZ, R6, 0x1, RZ, 0xc0, !PT ;  /* 0x0000000106ff7812 */ /* 0x004fe2000782c0ff */
[----:B------:R-:W2:Y:S02]  /*3f90*/  SYNCS.PHASECHK.TRANS64.TRYWAIT P0, [UR19+0x1d0], R0 ;  /* 0x0001d000ff0075a7 */ /* 0x000ea40008001113 */
[----:B-123--:R-:W-:Y:S10]  /*3fa0*/  @!P0 BRA `(.L_x_78) ;  /* 0x0000006c00108947 */ /* 0x00eff40003800000 */
.L_x_198:
[----:B------:R-:W-:Y:S01]  /*3fb0*/  IADD3 R10, PT, PT, R10, 0x1, RZ ;  /* 0x000000010a0a7810 */ /* 0x000fe20007ffe0ff */
[----:B------:R-:W-:Y:S06]  /*3fc0*/  BRA.U !UP4, `(.L_x_79) ;  /* 0x000000010ca07547 */ /* 0x000fec000b800000 */
[----:B------:R-:W-:Y:S02]  /*3fd0*/  ULEA.HI UR4, UR18, UR18, URZ, 0x1 ;  /* 0x0000001212047291 */ /* 0x000fe4000f8f08ff */
[----:B------:R-:W-:Y:S02]  /*3fe0*/  UPLOP3.LUT UP2, UPT, UPT, UPT, UPT, 0x40, 0x4 ;  /* 0x000000000004789c */ /* 0x000fe40003f4e870 */
[----:B------:R-:W-:Y:S02]  /*3ff0*/  USHF.L.U32 UR5, UR4, 0x7, URZ ;  /* 0x0000000704057899 */ /* 0x000fe400080006ff */
[----:B------:R-:W-:Y:S02]  /*4000*/  ULOP3.LUT UR14, UR4, 0xffe, URZ, 0xc0, !UPT ;  /* 0x00000ffe040e7892 */ /* 0x000fe4000f8ec0ff */
[----:B------:R-:W-:Y:S02]  /*4010*/  ULOP3.LUT UR4, UR5, 0xffffff00, URZ, 0xc0, !UPT ;  /* 0xffffff0005047892 */ /* 0x000fe4000f8ec0ff */
[----:B------:R-:W-:-:S02]  /*4020*/  UIADD3 UR14, UPT, UPT, -UR14, UR18, URZ ;  /* 0x000000120e0e7290 */ /* 0x000fc4000fffe1ff */
[----:B------:R-:W-:Y:S01]  /*4030*/  UIADD3 UR4, UPT, UPT, UR24, UR4, URZ ;  /* 0x0000000418047290 */ /* 0x000fe2000fffe0ff */
[----:B------:R-:W-:Y:S01]  /*4040*/  UMOV UR12, UR23 ;  /* 0x00000017000c7c82 */ /* 0x000fe20008000000 */
[----:B------:R-:W-:Y:S02]  /*4050*/  UMOV UR11, UR22 ;  /* 0x00000016000b7c82 */ /* 0x000fe40008000000 */
[----:B------:R-:W-:Y:S01]  /*4060*/  ULEA UR14, UR14, UR4, 0x14 ;  /* 0x000000040e0e7291 */ /* 0x000fe2000f8ea0ff */
[----:B------:R-:W-:-:S11]  /*4070*/  UMOV UR5, UR10 ;  /* 0x0000000a00057c82 */ /* 0x000fd60008000000 */
.L_x_82:
[----:B------:R-:W-:Y:S02]  /*4080*/  UIADD3 UR12, UPT, UPT, UR12, 0x1, URZ ;  /* 0x000000010c0c7890 */ /* 0x000fe4000fffe0ff */
[----:B--2---:R-:W-:Y:S02]  /*4090*/  ULEA UR6, UR5, UR13, 0x3 ;  /* 0x0000000d05067291 */ /* 0x004fe4000f8e18ff */
[----:B------:R-:W-:Y:S01]  /*40a0*/  UISETP.NE.AND UP3, UPT, UR12, URZ, UPT ;  /* 0x000000ff0c00728c */ /* 0x000fe2000bf65270 */
[----:B---3--:R-:W-:Y:S10]  /*40b0*/  @P2 BRA `(.L_x_80) ;  /* 0x00000000000c2947 */ /* 0x008ff40003800000 */
[----:B-1----:R-:W-:Y:S04]  /*40c0*/  SHF.L.U32 R2, R8, 0x1f, RZ ;  /* 0x0000001f08027819 */ /* 0x002fe800000006ff */
[----:B------:R-:W1:Y:S02]  /*40d0*/  SYNCS.PHASECHK.TRANS64.TRYWAIT P0, [UR6], R2 ;  /* 0x00000002ff0075a7 */ /* 0x000e640008001106 */
[----:B-1----:R-:W-:Y:S05]  /*40e0*/  @!P0 BRA `(.L_x_81) ;  /* 0x0000006800d88947 */ /* 0x002fea0003800000 */
.L_x_80:
[----:B------:R-:W-:Y:S01]  /*40f0*/  UISETP.NE.AND UP0, UPT, UR11, 0x1, UPT ;  /* 0x000000010b00788c */ /* 0x000fe2000bf05270 */
[----:B------:R-:W-:Y:S01]  /*4100*/  PLOP3.LUT P2, PT, PT, PT, PT, 0x80, 0x8 ;  /* 0x000000000008781c */ /* 0x000fe20003f4f070 */
[----:B------:R-:W-:Y:S02]  /*4110*/  UIADD3 UR4, UPT, UPT, UR5, 0x1, URZ ;  /* 0x0000000105047890 */ /* 0x000fe4000fffe0ff */
[----:B------:R-:W-:Y:S02]  /*4120*/  ULEA UR8, UR5, UR17, 0x9 ;  /* 0x0000001105087291 */ /* 0x000fe4000f8e48ff */
[----:B------:R-:W-:Y:S01]  /*4130*/  UISETP.NE.AND UP1, UPT, UR4, 0x14, UPT ;  /* 0x000000140400788c */ /* 0x000fe2000bf25270 */
[----:B------:R-:W-:Y:S01]  /*4140*/  PLOP3.LUT P0, PT, PT, PT, UP0, 0x80, 0x8 ;  /* 0x000000000008781c */ /* 0x000fe20003f0f008 */
[----:B------:R-:W-:Y:S02]  /*4150*/  UIADD3 UR11, UPT, UPT, UR11, -0x1, URZ ;  /* 0xffffffff0b0b7890 */ /* 0x000fe4000fffe0ff */
[----:B------:R-:W-:Y:S02]  /*4160*/  USEL UR7, URZ, 0x1, UP1 ;  /* 0x00000001ff077887 */ /* 0x000fe40008800000 */
[----:B------:R-:W-:Y:S01]  /*4170*/  USEL UR10, UR4, URZ, UP1 ;  /* 0x000000ff040a7287 */ /* 0x000fe20008800000 */
[----:B------:R-:W-:Y:S03]  /*4180*/  UMOV UR9, 0xc0004010 ;  /* 0xc000401000097882 */ /* 0x000fe60000000000 */
[----:B------:R-:W-:Y:S01]  /*4190*/  @UP0 ULEA UR4, UR10, UR13, 0x3 ;  /* 0x0000000d0a040291 */ /* 0x000fe2000f8e18ff */
[----:B------:R-:W-:Y:S01]  /*41a0*/  LOP3.LUT R8, R8, UR7, RZ, 0x3c, !PT ;  /* 0x0000000708087c12 */ /* 0x000fe2000f8e3cff */
[----:B------:R-:W-:Y:S03]  /*41b0*/  UMOV UR7, 0xc0004010 ;  /* 0xc000401000077882 */ /* 0x000fe60000000000 */
[----:B-1----:R-:W-:Y:S04]  /*41c0*/  @P0 SHF.L.U32 R0, R8, 0x1f, RZ ;  /* 0x0000001f08000819 */ /* 0x002fe800000006ff */
[----:B------:R2:W3:Y:S01]  /*41d0*/  @P0 SYNCS.PHASECHK.TRANS64.TRYWAIT P2, [UR4], R0 ;  /* 0x00000000ff0005a7 */ /* 0x0004e20008041104 */
[----:B------:R-:W-:Y:S02]  /*41e0*/  UIADD3 UR4, UPT, UPT, UR6, 0xa0, URZ ;  /* 0x000000a006047890 */ /* 0x000fe4000fffe0ff */
[----:B------:R-:W-:Y:S03]  /*41f0*/  ULEA UR6, UR5, UR16, 0x7 ;  /* 0x0000001005067291 */ /* 0x000fe6000f8e38ff */
[----:B------:R-:W-:Y:S06]  /*4200*/  UMOV UR5, UR10 ;  /* 0x0000000a00057c82 */ /* 0x000fec0008000000 */
[----:B------:R2:W-:Y:S01]  /*4210*/  UTCIMMA gdesc[UR6], gdesc[UR8], tmem[UR14], tmem[UR20], idesc[UR21], UP2 ;  /* 0x00ff1408060075ea */ /* 0x0005e2000900010e */
[----:B------:R-:W-:Y:S01]  /*4220*/  UPLOP3.LUT UP2, UPT, UPT, UPT, UPT, 0x80, 0x8 ;  /* 0x000000000008789c */ /* 0x000fe20003f4f070 */
[----:B------:R2:W-:Y:S01]  /*4230*/  UTCBAR.MULTICAST [UR4], URZ, UR15 ;  /* 0x000000ff040073e9 */ /* 0x0005e2000800080f */
[----:B------:R-:W-:Y:S09]  /*4240*/  BRA.U UP3, `(.L_x_82) ;  /* 0xfffffffd038c7547 */ /* 0x000ff2000b83ffff */
.L_x_79:
[----:B--2---:R-:W-:Y:S01]  /*4250*/  UIADD3 UR4, UPT, UPT, UR18, 0x1, URZ ;  /* 0x0000000112047890 */ /* 0x004fe2000fffe0ff */
[C---:B------:R-:W-:Y:S01]  /*4260*/  ISETP.NE.AND P0, PT, R10.reuse, 0x2, PT ;  /* 0x000000020a00780c */ /* 0x040fe20003f05270 */
[----:B------:R-:W-:Y:S02]  /*4270*/  UIADD3 UR5, UPT, UPT, UR19, 0x1b0, URZ ;  /* 0x000001b013057890 */ /* 0x000fe4000fffe0ff */
[----:B------:R-:W-:Y:S01]  /*4280*/  UISETP.NE.AND UP0, UPT, UR4, 0x4, UPT ;  /* 0x000000040400788c */ /* 0x000fe2000bf05270 */
[----:B-1----:R-:W-:Y:S02]  /*4290*/  SEL R0, RZ, 0x1, P0 ;  /* 0x00000001ff007807 */ /* 0x002fe40000000000 */
[----:B------:R-:W-:Y:S01]  /*42a0*/  SEL R10, R10, RZ, P0 ;  /* 0x000000ff0a0a7207 */ /* 0x000fe20000000000 */
[----:B------:R-:W-:Y:S01]  /*42b0*/  USEL UR6, URZ, 0x1, UP0 ;  /* 0x00000001ff067887 */ /* 0x000fe20008000000 */
[----:B------:R-:W-:Y:S01]  /*42c0*/  LOP3.LUT R9, R9, R0, RZ, 0x3c, !PT ;  /* 0x0000000009097212 */ /* 0x000fe200078e3cff */
[----:B------:R-:W-:Y:S01]  /*42d0*/  USEL UR18, UR4, URZ, UP0 ;  /* 0x000000ff04127287 */ /* 0x000fe20008000000 */
[----:B------:R1:W-:Y:S03]  /*42e0*/  UTCBAR [UR5], URZ ;  /* 0x000000ff050073e9 */ /* 0x0003e600080000ff */
[----:B------:R-:W-:Y:S01]  /*42f0*/  LOP3.LUT R11, R11, UR6, RZ, 0x3c, !PT ;  /* 0x000000060b0b7c12 */ /* 0x000fe2000f8e3cff */
[----:B------:R-:W-:Y:S07]  /*4300*/  @P1 BRA `(.L_x_83) ;  /* 0xfffffff800c41947 */ /* 0x000fee000383ffff */
[----:B------:R-:W2:Y:S01]  /*4310*/  S2UR UR8, SR_CgaCtaId ;  /* 0x00000000000879c3 */ /* 0x000ea20000008800 */
[----:B------:R-:W-:Y:S01]  /*4320*/  ELECT P0, URZ, PT ;  /* 0x0000000000ff782f */ /* 0x000fe20003800000 */
[----:B------:R-:W-:Y:S01]  /*4330*/  IMAD.MOV.U32 R0, RZ, RZ, 0x1 ;  /* 0x00000001ff007424 */ /* 0x000fe200078e00ff */
[----:B------:R-:W-:Y:S01]  /*4340*/  UIADD3 UR13, UPT, UPT, UR13, 0x1d0, URZ ;  /* 0x000001d00d0d7890 */ /* 0x000fe2000fffe0ff */
[----:B------:R-:W-:Y:S01]  /*4350*/  SHF.L.U32 R2, R11, 0x1f, RZ ;  /* 0x0000001f0b027819 */ /* 0x000fe200000006ff */
[----:B------:R-:W-:-:S03]  /*4360*/  UMOV UR4, 0x40 ;  /* 0x0000004000047882 */ /* 0x000fc60000000000 */
[----:B------:R-:W-:Y:S01]  /*4370*/  UVIRTCOUNT.DEALLOC.SMPOOL 0x80 ;  /* 0x000000800000784c */ /* 0x000fe20000000000 */
[----:B--2---:R-:W-:Y:S02]  /*4380*/  ULEA UR8, UR8, UR4, 0x18 ;  /* 0x0000000408087291 */ /* 0x004fe4000f8ec0ff */
[----:B------:R-:W-:-:S07]  /*4390*/  ULEA UR4, UR18, UR13, 0x3 ;  /* 0x0000000d12047291 */ /* 0x000fce000f8e18ff */
[----:B------:R2:W-:Y:S02]  /*43a0*/  @P0 STS.U8 [UR8+0x1c], R0 ;  /* 0x00001c00ff000988 */ /* 0x0005e40008000008 */
[----:B------:R-:W4:Y:S02]  /*43b0*/  SYNCS.PHASECHK.TRANS64.TRYWAIT P0, [UR4], R2 ;  /* 0x00000002ff0075a7 */ /* 0x000f240008001104 */
[----:B--2-4-:R-:W-:Y:S05]  /*43c0*/  @!P0 BRA `(.L_x_84) ;  /* 0x0000006800388947 */ /* 0x014fea0003800000 */
.L_x_201:
[----:B------:R-:W-:-:S04]  /*43d0*/  UIADD3 UR4, UPT, UPT, UR18, 0x1, URZ ;  /* 0x0000000112047890 */ /* 0x000fc8000fffe0ff */
[----:B------:R-:W-:-:S04]  /*43e0*/  UISETP.NE.AND UP0, UPT, UR4, 0x4, UPT ;  /* 0x000000040400788c */ /* 0x000fc8000bf05270 */
[----:B------:R-:W-:Y:S02]  /*43f0*/  USEL UR6, URZ, 0x1, UP0 ;  /* 0x00000001ff067887 */ /* 0x000fe40008000000 */
[----:B------:R-:W-:-:S04]  /*4400*/  USEL UR4, UR4, URZ, UP0 ;  /* 0x000000ff04047287 */ /* 0x000fc80008000000 */
[----:B-1----:R-:W-:Y:S01]  /*4410*/  ULEA UR5, UR4, UR13, 0x3 ;  /* 0x0000000d04057291 */ /* 0x002fe2000f8e18ff */
[----:B--2---:R-:W-:-:S04]  /*4420*/  LOP3.LUT R2, R11, UR6, RZ, 0x3c, !PT ;  /* 0x000000060b027c12 */ /* 0x004fc8000f8e3cff */
[----:B------:R-:W-:-:S04]  /*4430*/  SHF.L.U32 R3, R2, 0x1f, RZ ;  /* 0x0000001f02037819 */ /* 0x000fc800000006ff */
[----:B------:R-:W1:Y:S02]  /*4440*/  SYNCS.PHASECHK.TRANS64.TRYWAIT P0, [UR5], R3 ;  /* 0x00000003ff0075a7 */ /* 0x000e640008001105 */
[----:B-1----:R-:W-:Y:S05]  /*4450*/  @!P0 BRA `(.L_x_85) ;  /* 0x00000068002c8947 */ /* 0x002fea0003800000 */
.L_x_203:
        /* <DEDUP_REMOVED lines=9> */
.L_x_205:
[----:B------:R-:W-:-:S04]  /*44f0*/  UIADD3 UR4, UPT, UPT, UR4, 0x1, URZ ;  /* 0x0000000104047890 */ /* 0x000fc8000fffe0ff */
[----:B------:R-:W-:-:S04]  /*4500*/  UISETP.NE.AND UP0, UPT, UR4, 0x4, UPT ;  /* 0x000000040400788c */ /* 0x000fc8000bf05270 */
[----:B------:R-:W-:Y:S02]  /*4510*/  USEL UR5, URZ, 0x1, UP0 ;  /* 0x00000001ff057887 */ /* 0x000fe40008000000 */
[----:B------:R-:W-:-:S04]  /*4520*/  USEL UR4, UR4, URZ, UP0 ;  /* 0x000000ff04047287 */ /* 0x000fc80008000000 */
[----:B------:R-:W-:Y:S01]  /*4530*/  ULEA UR4, UR4, UR13, 0x3 ;  /* 0x0000000d04047291 */ /* 0x000fe2000f8e18ff */
[----:B------:R-:W-:-:S04]  /*4540*/  LOP3.LUT R2, R2, UR5, RZ, 0x3c, !PT ;  /* 0x0000000502027c12 */ /* 0x000fc8000f8e3cff */
[----:B------:R-:W-:-:S04]  /*4550*/  SHF.L.U32 R2, R2, 0x1f, RZ ;  /* 0x0000001f02027819 */ /* 0x000fc800000006ff */
[----:B------:R-:W2:Y:S02]  /*4560*/  SYNCS.PHASECHK.TRANS64.TRYWAIT P0, [UR4], R2 ;  /* 0x00000002ff0075a7 */ /* 0x000ea40008001104 */
[----:B--2---:R-:W-:Y:S05]  /*4570*/  @!P0 BRA `(.L_x_87) ;  /* 0x0000006800148947 */ /* 0x004fea0003800000 */
.L_x_207:
[----:B------:R-:W-:Y:S01]  /*4580*/  NOP ;  /* 0x0000000000007918 */ /* 0x000fe20000000000 */
[----:B-1----:R-:W1:Y:S01]  /*4590*/  LDS R0, [UR8+0x14] ;  /* 0x00001408ff007984 */ /* 0x002e620008000800 */
[----:B------:R-:W-:Y:S01]  /*45a0*/  ULOP3.LUT UR4, UR24, 0xffff, URZ, 0xc0, !UPT ;  /* 0x0000ffff18047892 */ /* 0x000fe2000f8ec0ff */
[----:B------:R-:W-:Y:S01]  /*45b0*/  UMOV UR5, 0xffff ;  /* 0x0000ffff00057882 */ /* 0x000fe20000000000 */
[----:B------:R-:W-:Y:S02]  /*45c0*/  UMOV UR6, 0x1 ;  /* 0x0000000100067882 */ /* 0x000fe40000000000 */
[----:B------:R-:W-:-:S04]  /*45d0*/  USHF.R.U32.HI UR4, URZ, 0x5, UR4 ;  /* 0x00000005ff047899 */ /* 0x000fc80008011604 */
[----:B------:R-:W-:Y:S02]  /*45e0*/  USHF.L.U32 UR5, UR5, UR4, URZ ;  /* 0x0000000405057299 */ /* 0x000fe400080006ff */
[----:B------:R-:W-:-:S04]  /*45f0*/  USHF.L.U32 UR4, UR6, UR4, URZ ;  /* 0x0000000406047299 */ /* 0x000fc800080006ff */
[----:B-1----:R-:W-:-:S04]  /*4600*/  LOP3.LUT R0, R0, UR5, RZ, 0xc0, !PT ;  /* 0x0000000500007c12 */ /* 0x002fc8000f8ec0ff */
[----:B------:R-:W-:-:S13]  /*4610*/  ISETP.NE.AND P0, PT, R0, UR5, PT ;  /* 0x0000000500007c0c */ /* 0x000fda000bf05270 */
[----:B------:R-:W-:Y:S05]  /*4620*/  @P0 BRA `(.L_x_88) ;  /* 0x0000000000580947 */ /* 0x000fea0003800000 */
[----:B------:R-:W1:Y:S02]  /*4630*/  LDS R0, [UR8+0x18] ;  /* 0x00001808ff007984 */ /* 0x000e640008000800 */
[----:B-1----:R-:W-:-:S04]  /*4640*/  LOP3.LUT R0, R0, UR4, RZ, 0xc0, !PT ;  /* 0x0000000400007c12 */ /* 0x002fc8000f8ec0ff */
[----:B------:R-:W-:-:S13]  /*4650*/  ISETP.NE.AND P0, PT, R0, UR4, PT ;  /* 0x0000000400007c0c */ /* 0x000fda000bf05270 */
[----:B------:R-:W-:Y:S05]  /*4660*/  @P0 BRA `(.L_x_89) ;  /* 0x00000000003c0947 */ /* 0x000fea0003800000 */
[----:B------:R-:W1:Y:S01]  /*4670*/  S2R R2, SR_LANEID ;  /* 0x0000000000027919 */ /* 0x000e620000000000 */
[----:B------:R-:W-:-:S06]  /*4680*/  ULOP3.LUT UR5, URZ, UR5, URZ, 0x33, !UPT ;  /* 0x00000005ff057292 */ /* 0x000fcc000f8e33ff */
[----:B------:R-:W-:-:S04]  /*4690*/  IMAD.U32 R0, RZ, RZ, UR5 ;  /* 0x00000005ff007e24 */ /* 0x000fc8000f8e00ff */
[----:B------:R2:W4:Y:S02]  /*46a0*/  REDUX UR7, R0 ;  /* 0x00000000000773c4 */ /* 0x0005240000000000 */
[----:B------:R1:W-:Y:S01]  /*46b0*/  UTCATOMSWS.AND URZ, UR5 ;  /* 0x0000000500ff79e3 */ /* 0x0003e20008000000 */
[----:B--2---:R-:W-:Y:S01]  /*46c0*/  LOP3.LUT R0, RZ, UR4, RZ, 0x33, !PT ;  /* 0x00000004ff007c12 */ /* 0x004fe2000f8e33ff */
[----:B------:R-:W-:Y:S02]  /*46d0*/  VOTEU.ANY UR4, UPT, PT ;  /* 0x0000000000047886 */ /* 0x000fe400038e0100 */
[----:B------:R-:W-:Y:S02]  /*46e0*/  UFLO.U32 UR4, UR4 ;  /* 0x00000004000472bd */ /* 0x000fe400080e0000 */
[----:B------:R-:W2:Y:S04]  /*46f0*/  REDUX UR6, R0 ;  /* 0x00000000000673c4 */ /* 0x000ea80000000000 */
[----:B-1----:R-:W-:-:S02]  /*4700*/  ISETP.EQ.U32.AND P0, PT, R2, UR4, PT ;  /* 0x0000000402007c0c */ /* 0x002fc4000bf02070 */
[----:B----4-:R-:W-:-:S11]  /*4710*/  MOV R2, UR7 ;  /* 0x0000000700027c02 */ /* 0x010fd60008000f00 */
[----:B------:R1:W-:Y:S01]  /*4720*/  @P0 ATOMS.AND RZ, [UR8+0x14], R2 ;  /* 0x00001402ffff098c */ /* 0x0003e2000a800008 */
[----:B--2---:R-:W-:-:S05]  /*4730*/  IMAD.U32 R0, RZ, RZ, UR6 ;  /* 0x00000006ff007e24 */ /* 0x004fca000f8e00ff */
[----:B------:R1:W-:Y:S01]  /*4740*/  @P0 ATOMS.AND RZ, [UR8+0x18], R0 ;  /* 0x00001800ffff098c */ /* 0x0003e2000a800008 */
[----:B------:R-:W-:Y:S05]  /*4750*/  BRA `(.L_x_90) ;  /* 0x0000000000147947 */ /* 0x000fea0003800000 */
.L_x_89:
[----:B------:R-:W-:Y:S02]  /*4760*/  MOV R2, 0x4780 ;  /* 0x0000478000027802 */ /* 0x000fe40000000f00 */
[----:B---3-5:R-:W-:Y:S05]  /*4770*/  CALL.REL.NOINC `($__internal_0_$__cuda_sm10x_tcgen05_guardrail_trap_col_being_dealloced_not_returned_by_alloc) ;  /* 0x0000006800f87944 */ /* 0x028fea0003c00000 */
[----:B------:R-:W-:Y:S05]  /*4780*/  BRA `(.L_x_90) ;  /* 0x0000000000087947 */ /* 0x000fea0003800000 */
.L_x_88:
[----:B------:R-:W-:Y:S02]  /*4790*/  MOV R2, 0x47b0 ;  /* 0x000047b000027802 */ /* 0x000fe40000000f00 */
[----:B---3-5:R-:W-:Y:S05]  /*47a0*/  CALL.REL.NOINC `($__internal_2_$__cuda_sm10x_tcgen05_guardrail_trap_unallocated_columns_being_dealloced) ;  /* 0x0000006c00047944 */ /* 0x028fea0003c00000 */
.L_x_90:
[----:B------:R-:W-:Y:S01]  /*47b0*/  NOP ;  /* 0x0000000000007918 */ /* 0x000fe20000000000 */
[----:B------:R-:W-:Y:S05]  /*47c0*/  EXIT ;  /* 0x000000000000794d */ /* 0x000fea0003800000 */
.L_x_72:
[----:B------:R-:W-:-:S09]  /*47d0*/  UISETP.NE.OR UP0, UPT, UR18, 0x3, !UP3 ;  /* 0x000000031200788c */ /* 0x000fd2000df05670 */
[----:B------:R-:W-:Y:S05]  /*47e0*/  BRA.U UP0, `(.L_x_91) ;  /* 0x0000001100847547 */ /* 0x000fea000b800000 */
[----:B------:R-:W2:Y:S01]  /*47f0*/  LDCU.64 UR4, c[0x0][0x888] ;  /* 0x00011100ff0477ac */ /* 0x000ea20008000a00 */
[----:B------:R-:W3:Y:S01]  /*4800*/  LDC.64 R12, c[0x0][0x348] ;  /* 0x0000d200ff0c7b82 */ /* 0x000ee20000000a00 */
[----:B------:R-:W-:Y:S02]  /*4810*/  HFMA2 R9, -RZ, RZ, 0, 0 ;  /* 0x00000000ff097431 */ /* 0x000fe400000001ff */
[----:B------:R-:W-:Y:S01]  /*4820*/  IMAD.MOV.U32 R11, RZ, RZ, 0x1 ;  /* 0x00000001ff0b7424 */ /* 0x000fe200078e00ff */
[----:B------:R-:W4:Y:S01]  /*4830*/  LDCU UR40, c[0x0][0x370] ;  /* 0x00006e00ff2877ac */ /* 0x000f220008000800 */
[----:B------:R-:W-:Y:S01]  /*4840*/  IMAD.MOV.U32 R10, RZ, RZ, RZ ;  /* 0x000000ffff0a7224 */ /* 0x000fe200078e00ff */
[----:B------:R-:W-:Y:S01]  /*4850*/  MOV R3, 0x1000 ;  /* 0x0000100000037802 */ /* 0x000fe20000000f00 */
[----:B------:R-:W4:Y:S01]  /*4860*/  LDCU.128 UR48, c[0x0][0xb10] ;  /* 0x00016200ff3077ac */ /* 0x000f220008000c00 */
[----:B------:R-:W1:Y:S01]  /*4870*/  LDCU UR37, c[0x0][0x374] ;  /* 0x00006e80ff2577ac */ /* 0x000e620008000800 */
[----:B------:R-:W1:Y:S01]  /*4880*/  LDCU.64 UR38, c[0x0][0x890] ;  /* 0x00011200ff2677ac */ /* 0x000e620008000a00 */
[----:B------:R-:W1:Y:S01]  /*4890*/  LDCU UR15, c[0x0][0xb0c] ;  /* 0x00016180ff0f77ac */ /* 0x000e620008000800 */
[----:B--2---:R-:W-:Y:S01]  /*48a0*/  UISETP.NE.U32.AND UP0, UPT, UR4, URZ, UPT ;  /* 0x000000ff0400728c */ /* 0x004fe2000bf05070 */
[----:B------:R-:W2:Y:S01]  /*48b0*/  LDCU UR47, c[0x0][0xb20] ;  /* 0x00016400ff2f77ac */ /* 0x000ea20008000800 */
[----:B------:R-:W2:Y:S01]  /*48c0*/  LDCU UR4, c[0x0][0xb30] ;  /* 0x00016600ff0477ac */ /* 0x000ea20008000800 */
[----:B------:R-:W-:Y:S01]  /*48d0*/  UMOV UR21, 0x400 ;  /* 0x0000040000157882 */ /* 0x000fe20000000000 */
[----:B----4-:R-:W-:-:S02]  /*48e0*/  UIMAD.WIDE.U32 UR6, UR40, UR48, URZ ;  /* 0x00000030280672a5 */ /* 0x010fc4000f8e00ff */
[----:B-1----:R-:W-:Y:S02]  /*48f0*/  UIMAD.WIDE.U32 UR8, UR37, UR51, URZ ;  /* 0x00000033250872a5 */ /* 0x002fe4000f8e00ff */
[----:B------:R-:W-:Y:S02]  /*4900*/  ULEA UR21, UR45, UR21, 0x18 ;  /* 0x000000152d157291 */ /* 0x000fe4000f8ec0ff */
[----:B------:R-:W-:Y:S02]  /*4910*/  UISETP.NE.U32.AND UP6, UPT, UR38, URZ, UPT ;  /* 0x000000ff2600728c */ /* 0x000fe4000bfc5070 */
[----:B------:R-:W-:Y:S02]  /*4920*/  UIADD3 UR43, UPT, UPT, UR21, 0x158, URZ ;  /* 0x00000158152b7890 */ /* 0x000fe4000fffe0ff */
[----:B------:R-:W-:Y:S02]  /*4930*/  UISETP.NE.AND.EX UP5, UPT, UR5, URZ, UPT, UP0 ;  /* 0x000000ff0500728c */ /* 0x000fe4000bfa5300 */
[----:B------:R-:W-:Y:S01]  /*4940*/  UISETP.NE.AND UP0, UPT, UR42, 0x1, UPT ;  /* 0x000000012a00788c */ /* 0x000fe2000bf05270 */
[----:B------:R-:W-:Y:S01]  /*4950*/  UMOV UR6, UR7 ;  /* 0x0000000700067c82 */ /* 0x000fe20008000000 */
[----:B------:R-:W-:Y:S01]  /*4960*/  UMOV UR44, UR9 ;  /* 0x00000009002c7c82 */ /* 0x000fe20008000000 */
[----:B------:R-:W-:-:S02]  /*4970*/  USEL UR41, URZ, 0x1, UP4 ;  /* 0x00000001ff297887 */ /* 0x000fc4000a000000 */
[----:B------:R-:W-:Y:S02]  /*4980*/  UISETP.NE.AND UP0, UPT, UR15, 0x1, UPT ;  /* 0x000000010f00788c */ /* 0x000fe4000bf05270 */
[----:B------:R-:W-:Y:S02]  /*4990*/  UPLOP3.LUT UP4, UPT, UPT, UPT, UPT, 0x40, 0x4 ;  /* 0x000000000004789c */ /* 0x000fe40003f8e870 */
[----:B------:R-:W-:Y:S01]  /*49a0*/  UISETP.GE.AND UP2, UPT, UR42, 0x1, UPT ;  /* 0x000000012a00788c */ /* 0x000fe2000bf46270 */
[----:B------:R-:W1:Y:S01]  /*49b0*/  LDCU.64 UR22, c[0x0][0xb28] ;  /* 0x00016500ff1677ac */ /* 0x000e620008000a00 */
[----:B------:R-:W-:Y:S02]  /*49c0*/  UISETP.NE.AND.EX UP6, UPT, UR39, URZ, UPT, UP6 ;  /* 0x000000ff2700728c */ /* 0x000fe4000bfc5360 */
[----:B------:R-:W-:Y:S02]  /*49d0*/  UIADD3 UR33, UPT, UPT, UR21, 0x140, URZ ;  /* 0x0000014015217890 */ /* 0x000fe4000fffe0ff */
[----:B------:R-:W-:-:S02]  /*49e0*/  UIADD3 UR25, UPT, UPT, UR21, 0x148, URZ ;  /* 0x0000014815197890 */ /* 0x000fc4000fffe0ff */
[----:B------:R-:W-:Y:S02]  /*49f0*/  UIADD3 UR17, UPT, UPT, UR21, 0x150, URZ ;  /* 0x0000015015117890 */ /* 0x000fe4000fffe0ff */
[----:B------:R-:W-:Y:S02]  /*4a00*/  UPRMT UR43, UR45, 0x654, UR43 ;  /* 0x000006542d2b7896 */ /* 0x000fe4000800002b */
[----:B------:R-:W-:Y:S02]  /*4a10*/  USHF.R.U32.HI UR46, URZ, UR49, UR6 ;  /* 0x00000031ff2e7299 */ /* 0x000fe40008011606 */
[----:B--2---:R-:W-:Y:S02]  /*4a20*/  USHF.R.U32.HI UR44, URZ, UR47, UR44 ;  /* 0x0000002fff2c7299 */ /* 0x004fe4000801162c */
[----:B------:R-:W-:Y:S02]  /*4a30*/  UISETP.NE.AND UP0, UPT, UR50, 0x1, UPT ;  /* 0x000000013200788c */ /* 0x000fe4000bf05270 */
[----:B---3--:R-:W-:-:S11]  /*4a40*/  UISETP.NE.AND UP3, UPT, UR4, 0x1, UPT ;  /* 0x000000010400788c */ /* 0x008fd6000bf65270 */
.L_x_102:
[C---:B------:R-:W-:Y:S02]  /*4a50*/  LEA R8, R10.reuse, UR21, 0x3 ;  /* 0x000000150a087c11 */ /* 0x040fe4000f8e18ff */
[----:B------:R-:W-:Y:S02]  /*4a60*/  SHF.L.U32 R0, R9, 0x1f, RZ ;  /* 0x0000001f09007819 */ /* 0x000fe400000006ff */
[----:B------:R-:W-:Y:S02]  /*4a70*/  LEA R4, R10, UR21, 0x4 ;  /* 0x000000150a047c11 */ /* 0x000fe4000f8e20ff */
[----:B--2---:R-:W2:Y:S02]  /*4a80*/  SYNCS.PHASECHK.TRANS64.TRYWAIT P0, [R8+URZ+0x190], R0 ;  /* 0x00019000080075a7 */ /* 0x004ea400080011ff */
[----:B--2---:R-:W-:Y:S05]  /*4a90*/  @!P0 BRA `(.L_x_92) ;  /* 0x0000006000e48947 */ /* 0x004fea0003800000 */
.L_x_208:
[----:B------:R-:W3:Y:S01]  /*4aa0*/  LDS.128 R4, [R4+0x220] ;  /* 0x0002200004047984 */ /* 0x000ee20000000c00 */
[----:B------:R-:W-:Y:S01]  /*4ab0*/  UISETP.GE.AND UP0, UPT, UR42, 0x1, UPT ;  /* 0x000000012a00788c */ /* 0x000fe2000bf06270 */
[----:B------:R-:W-:Y:S01]  /*4ac0*/  @!PT LDS RZ, [RZ] ;  /* 0x00000000fffff984 */ /* 0x000fe20000000800 */
[----:B------:R-:W-:Y:S01]  /*4ad0*/  @!PT LDS RZ, [RZ] ;  /* 0x00000000fffff984 */ /* 0x000fe20000000800 */
[----:B------:R-:W-:Y:S01]  /*4ae0*/  @!PT LDS RZ, [RZ] ;  /* 0x00000000fffff984 */ /* 0x000fe20000000800 */
[----:B------:R-:W-:Y:S01]  /*4af0*/  @!PT LDS RZ, [RZ] ;  /* 0x00000000fffff984 */ /* 0x000fe20000000800 */
[----:B------:R4:W-:Y:S06]  /*4b00*/  MEMBAR.ALL.CTA ;  /* 0x0000000000007992 */ /* 0x0009ec0000008000 */
[----:B----4-:R-:W4:Y:S01]  /*4b10*/  FENCE.VIEW.ASYNC.S ;  /* 0x00000000000073c6 */ /* 0x010f220000000000 */
[----:B---3--:R-:W-:Y:S11]  /*4b20*/  LOP3.LUT P0, RZ, R6, 0x1, RZ, 0xc0, !PT ;  /* 0x0000000106ff7812 */ /* 0x008ff6000780c0ff */
[----:B------:R-:W-:Y:S02]  /*4b30*/  @!UPT UIADD3 URZ, UPT, UPT, URZ, URZ, URZ ;  /* 0x000000fffffff290 */ /* 0x000fe4000fffe0ff */
[----:B----4-:R-:W-:Y:S01]  /*4b40*/  VOTEU.ANY UP2, P0 ;  /* 0x0000000000ff7886 */ /* 0x010fe20000040100 */
[----:B------:R-:W-:Y:S11]  /*4b50*/  PLOP3.LUT P0, PT, PT, PT, UP2, 0x80, 0x8 ;  /* 0x000000000008781c */ /* 0x000ff60003f0f028 */
[----:B------:R-:W-:Y:S02]  /*4b60*/  @!UPT UIADD3 URZ, UPT, UPT, URZ, URZ, URZ ;  /* 0x000000fffffff290 */ /* 0x000fe4000fffe0ff */
[----:B--2---:R-:W-:Y:S02]  /*4b70*/  @P0 SHF.R.U32.HI R0, RZ, 0x10, R5 ;  /* 0x00000010ff000819 */ /* 0x004fe40000011605 */
[----:B------:R-:W-:Y:S02]  /*4b80*/  @P0 MOV R2, R4 ;  /* 0x0000000400020202 */ /* 0x000fe40000000f00 */
[----:B------:R-:W-:Y:S01]  /*4b90*/  @P0 R2UR UR4, R0 ;  /* 0x00000000000402ca */ /* 0x000fe200000e0000 */
[----:B------:R-:W-:Y:S01]  /*4ba0*/  VIADD R0, R8, 0x1a0 ;  /* 0x000001a008007836 */ /* 0x000fe20000000000 */
[----:B------:R-:W-:Y:S02]  /*4bb0*/  @P0 LOP3.LUT R4, R5, 0xffff, RZ, 0xc0, !PT ;  /* 0x0000ffff05040812 */ /* 0x000fe400078ec0ff */
[----:B------:R-:W-:Y:S02]  /*4bc0*/  @P0 R2UR UR6, R2 ;  /* 0x00000000020602ca */ /* 0x000fe400000e0000 */
[----:B------:R-:W-:Y:S02]  /*4bd0*/  PRMT R0, RZ, 0x654, R0 ;  /* 0x00000654ff007816 */ /* 0x000fe40000000000 */
[----:B------:R-:W-:Y:S02]  /*4be0*/  @P0 R2UR UR5, R4 ;  /* 0x00000000040502ca */ /* 0x000fe400000e0000 */
[----:B------:R2:W-:Y:S03]  /*4bf0*/  SYNCS.ARRIVE.TRANS64.RED.A1T0 RZ, [R0+URZ], RZ ;  /* 0x000000ff00ff79a7 */ /* 0x0005e600081004ff */
[----:B------:R-:W-:Y:S04]  /*4c00*/  @UP2 UMOV UR29, UR4 ;  /* 0x00000004001d2c82 */ /* 0x000fe80008000000 */
[----:B------:R-:W-:Y:S04]  /*4c10*/  @UP2 UMOV UR14, UR6 ;  /* 0x00000006000e2c82 */ /* 0x000fe80008000000 */
[----:B------:R-:W-:Y:S01]  /*4c20*/  @UP2 UMOV UR13, UR5 ;  /* 0x00000005000d2c82 */ /* 0x000fe20008000000 */
[----:B------:R-:W-:Y:S05]  /*4c30*/  BRA.U !UP0, `(.L_x_93) ;  /* 0x0000000108c07547 */ /* 0x000fea000b800000 */
[----:B------:R-:W-:Y:S02]  /*4c40*/  UIMAD.WIDE.U32 UR18, UR13, UR51, URZ ;  /* 0x000000330d1272a5 */ /* 0x000fe4000f8e00ff */
[----:B------:R-:W-:Y:S02]  /*4c50*/  UP2UR UR16, UPR, URZ, 0x4 ;  /* 0x00000004ff107883 */ /* 0x000fe40008000000 */
[----:B------:R-:W-:Y:S02]  /*4c60*/  UISETP.NE.AND UP2, UPT, UR50, 0x1, UPT ;  /* 0x000000013200788c */ /* 0x000fe4000bf45270 */
[----:B------:R-:W-:Y:S02]  /*4c70*/  UIMAD.WIDE.U32 UR26, UR14, UR48, URZ ;  /* 0x000000300e1a72a5 */ /* 0x000fe4000f8e00ff */
[----:B------:R-:W-:Y:S02]  /*4c80*/  USEL UR4, UR37, UR44, !UP2 ;  /* 0x0000002c25047287 */ /* 0x000fe4000d000000 */
[----:B------:R-:W-:Y:S02]  /*4c90*/  UISETP.NE.AND UP0, UPT, UR15, 0x1, UPT ;  /* 0x000000010f00788c */ /* 0x000fe4000bf05270 */
[----:B------:R-:W-:Y:S02]  /*4ca0*/  UP2UR UR20, UPR, URZ, 0x2 ;  /* 0x00000002ff147883 */ /* 0x000fe40008000000 */
[----:B------:R-:W-:Y:S02]  /*4cb0*/  UISETP.NE.AND UP1, UPT, UR42, 0x1, UPT ;  /* 0x000000012a00788c */ /* 0x000fe4000bf25270 */
[----:B-1----:R-:W-:Y:S02]  /*4cc0*/  UIMAD.WIDE.U32 UR8, UR4, UR22, URZ ;  /* 0x00000016040872a5 */ /* 0x002fe4000f8e00ff */
[----:B------:R-:W-:Y:S01]  /*4cd0*/  USEL UR7, UR40, UR46, !UP0 ;  /* 0x0000002e28077287 */ /* 0x000fe2000c000000 */
[----:B------:R-:W-:Y:S02]  /*4ce0*/  UMOV UR5, UR19 ;  /* 0x0000001300057c82 */ /* 0x000fe40008000000 */
[----:B------:R-:W-:Y:S02]  /*4cf0*/  USHF.R.U32.HI UR6, URZ, UR47, UR5 ;  /* 0x0000002fff067299 */ /* 0x000fe40008011605 */
[----:B------:R-:W-:Y:S02]  /*4d00*/  UIMAD.WIDE.U32 UR10, UR7, UR22, URZ ;  /* 0x00000016070a72a5 */ /* 0x000fe4000f8e00ff */
[----:B------:R-:W-:Y:S02]  /*4d10*/  USEL UR6, UR13, UR6, !UP2 ;  /* 0x000000060d067287 */ /* 0x000fe4000d000000 */
[----:B------:R-:W-:Y:S01]  /*4d20*/  UISETP.NE.AND UP2, UPT, UR16, URZ, UPT ;  /* 0x000000ff1000728c */ /* 0x000fe2000bf45270 */
[----:B------:R-:W-:Y:S02]  /*4d30*/  UMOV UR5, UR27 ;  /* 0x0000001b00057c82 */ /* 0x000fe40008000000 */
[----:B------:R-:W-:Y:S03]  /*4d40*/  USHF.R.U32.HI UR12, URZ, UR49, UR5 ;  /* 0x00000031ff0c7299 */ /* 0x000fe60008011605 */
[----:B------:R-:W-:Y:S02]  /*4d50*/  UMOV UR5, UR9 ;  /* 0x0000000900057c82 */ /* 0x000fe40008000000 */
[----:B------:R-:W-:Y:S03]  /*4d60*/  @UP1 USHF.R.U32.HI UR4, URZ, UR23, UR5 ;  /* 0x00000017ff041299 */ /* 0x000fe60008011605 */
[----:B------:R-:W-:Y:S01]  /*4d70*/  UMOV UR5, UR11 ;  /* 0x0000000b00057c82 */ /* 0x000fe20008000000 */
[----:B------:R-:W-:Y:S02]  /*4d80*/  UIMAD UR4, UR42, UR4, URZ ;  /* 0x000000042a0472a4 */ /* 0x000fe4000f8e02ff */
[----:B------:R-:W-:Y:S02]  /*4d90*/  @UP1 USHF.R.U32.HI UR7, URZ, UR23, UR5 ;  /* 0x00000017ff071299 */ /* 0x000fe40008011605 */
[----:B------:R-:W-:Y:S02]  /*4da0*/  USEL UR5, UR14, UR12, !UP0 ;  /* 0x0000000c0e057287 */ /* 0x000fe4000c000000 */
[----:B------:R-:W-:Y:S02]  /*4db0*/  UIMAD.WIDE.U32 UR10, UR6, UR22, URZ ;  /* 0x00000016060a72a5 */ /* 0x000fe4000f8e00ff */
[----:B------:R-:W-:Y:S02]  /*4dc0*/  UIMAD UR8, UR42, UR7, URZ ;  /* 0x000000072a0872a4 */ /* 0x000fe4000f8e02ff */
[----:B------:R-:W-:Y:S03]  /*4dd0*/  UISETP.GE.AND UP0, UPT, UR6, UR4, UPT ;  /* 0x000000040600728c */ /* 0x000fe6000bf06270 */
[----:B------:R-:W-:Y:S01]  /*4de0*/  UMOV UR4, UR11 ;  /* 0x0000000b00047c82 */ /* 0x000fe20008000000 */
[----:B------:R-:W-:Y:S02]  /*4df0*/  UISETP.GE.OR UP0, UPT, UR5, UR8, UP0 ;  /* 0x000000080500728c */ /* 0x000fe40008706670 */
[----:B------:R-:W-:Y:S02]  /*4e00*/  USHF.R.U32.HI UR4, URZ, UR23, UR4 ;  /* 0x00000017ff047299 */ /* 0x000fe40008011604 */
[----:B------:R-:W-:Y:S02]  /*4e10*/  UIMAD.WIDE.U32 UR8, UR5, UR22, URZ ;  /* 0x00000016050872a5 */ /* 0x000fe4000f8e00ff */
[----:B------:R-:W-:Y:S04]  /*4e20*/  USEL UR10, UR6, UR4, !UP1 ;  /* 0x00000004060a7287 */ /* 0x000fe8000c800000 */
[----:B------:R-:W-:Y:S01]  /*4e30*/  UIADD3 UR11, UPT, UPT, -UR10, URZ, URZ ;  /* 0x000000ff0a0b7290 */ /* 0x000fe2000fffe1ff */
[----:B------:R-:W-:Y:S02]  /*4e40*/  @!UP0 UMOV UR4, UR9 ;  /* 0x0000000900048c82 */ /* 0x000fe40008000000 */
[----:B------:R-:W-:Y:S02]  /*4e50*/  @!UP0 USHF.R.U32.HI UR4, URZ, UR23, UR4 ;  /* 0x00000017ff048299 */ /* 0x000fe40008011604 */
[----:B------:R-:W-:Y:S02]  /*4e60*/  UIMAD UR8, UR42, UR11, UR6 ;  /* 0x0000000b2a0872a4 */ /* 0x000fe4000f8e0206 */
[----:B------:R-:W-:Y:S02]  /*4e70*/  @!UP0 USEL UR4, UR5, UR4, !UP1 ;  /* 0x0000000405048287 */ /* 0x000fe4000c800000 */
[----:B------:R-:W-:Y:S02]  /*4e80*/  UISETP.NE.AND UP1, UPT, UR20, URZ, UPT ;  /* 0x000000ff1400728c */ /* 0x000fe4000bf25270 */
[----:B------:R-:W-:Y:S02]  /*4e90*/  @!UP0 UIMAD UR8, UR7, UR8, UR4 ;  /* 0x00000008070882a4 */ /* 0x000fe4000f8e0204 */
[----:B------:R-:W-:Y:S02]  /*4ea0*/  @!UP0 UIADD3 UR9, UPT, UPT, UR10, -UR4, URZ ;  /* 0x800000040a098290 */ /* 0x000fe4000fffe0ff */
[----:B------:R-:W-:Y:S02]  /*4eb0*/  UIADD3 UR4, UPT, UPT, -UR5, URZ, URZ ;  /* 0x000000ff05047290 */ /* 0x000fe4000fffe1ff */
[----:B------:R-:W-:Y:S02]  /*4ec0*/  UIADD3 UR7, UPT, UPT, -UR6, URZ, URZ ;  /* 0x000000ff06077290 */ /* 0x000fe4000fffe1ff */
[----:B------:R-:W-:Y:S02]  /*4ed0*/  @!UP0 UIMAD UR6, UR9, UR42, UR5 ;  /* 0x0000002a090682a4 */ /* 0x000fe4000f8e0205 */
[----:B------:R-:W-:Y:S02]  /*4ee0*/  UIMAD UR14, UR15, UR4, UR14 ;  /* 0x000000040f0e72a4 */ /* 0x000fe4000f8e020e */
[----:B------:R-:W-:Y:S01]  /*4ef0*/  UIMAD UR13, UR50, UR7, UR13 ;  /* 0x00000007320d72a4 */ /* 0x000fe2000f8e020d */
[----:B------:R-:W-:Y:S02]  /*4f00*/  @!UP0 UMOV UR5, UR8 ;  /* 0x0000000800058c82 */ /* 0x000fe40008000000 */
[----:B------:R-:W-:Y:S02]  /*4f10*/  UIMAD UR14, UR5, UR15, UR14 ;  /* 0x0000000f050e72a4 */ /* 0x000fe4000f8e020e */
[----:B------:R-:W-:Y:S11]  /*4f20*/  UIMAD UR13, UR6, UR50, UR13 ;  /* 0x00000032060d72a4 */ /* 0x000ff6000f8e020d */
[----:B------:R-:W-:Y:S01]  /*4f30*/  @!UPT UIADD3 URZ, UPT, UPT, URZ, URZ, URZ ;  /* 0x000000fffffff290 */ /* 0x000fe2000fffe0ff */
.L_x_93:
[----:B------:R-:W3:Y:S01]  /*4f40*/  @!UP3 LDCU.128 UR8, c[0x0][0xb10] ;  /* 0x00016200ff08b7ac */ /* 0x000ee20008000c00 */
[----:B------:R-:W-:Y:S02]  /*4f50*/  ISETP.NE.U32.AND P0, PT, RZ, UR38, PT ;  /* 0x00000026ff007c0c */ /* 0x000fe4000bf05070 */
[----:B------:R-:W-:Y:S02]  /*4f60*/  SHF.L.U32 R4, R11, 0x1f, RZ ;  /* 0x0000001f0b047819 */ /* 0x000fe400000006ff */
[----:B------:R-:W-:Y:S01]  /*4f70*/  ISETP.NE.AND.EX P0, PT, RZ, UR39, PT, P0 ;  /* 0x00000027ff007c0c */ /* 0x000fe2000bf05300 */
[----:B------:R-:W4:Y:S01]  /*4f80*/  @!UP3 LDCU UR5, c[0x0][0xb0c] ;  /* 0x00016180ff05b7ac */ /* 0x000f220008000800 */
[----:B------:R-:W-:Y:S02]  /*4f90*/  USHF.L.U32 UR35, UR30, 0x6, URZ ;  /* 0x000000061e237899 */ /* 0x000fe400080006ff */
[----:B------:R-:W-:Y:S02]  /*4fa0*/  USHF.L.U32 UR34, UR31, 0x8, URZ ;  /* 0x000000081f227899 */ /* 0x000fe400080006ff */
[----:B---3--:R-:W-:Y:S07]  /*4fb0*/  UIMAD.WIDE.U32 UR6, UR14, UR8, URZ ;  /* 0x000000080e0672a5 */ /* 0x008fee000f8e00ff */
[----:B------:R-:W-:Y:S01]  /*4fc0*/  @!UP3 UMOV UR4, UR7 ;  /* 0x000000070004bc82 */ /* 0x000fe20008000000 */
[----:B----4-:R-:W-:Y:S02]  /*4fd0*/  @!UP3 UISETP.NE.AND UP0, UPT, UR5, 0x1, UPT ;  /* 0x000000010500b88c */ /* 0x010fe4000bf05270 */
[----:B------:R-:W-:Y:S02]  /*4fe0*/  @!UP3 USHF.R.U32.HI UR4, URZ, UR9, UR4 ;  /* 0x00000009ff04b299 */ /* 0x000fe40008011604 */
[----:B------:R-:W-:Y:S02]  /*4ff0*/  UIMAD.WIDE.U32 UR6, UR13, UR11, URZ ;  /* 0x0000000b0d0672a5 */ /* 0x000fe4000f8e00ff */
[----:B------:R-:W-:Y:S02]  /*5000*/  @!UP3 USEL UR8, UR14, UR4, !UP0 ;  /* 0x000000040e08b287 */ /* 0x000fe4000c000000 */
[----:B------:R-:W-:Y:S03]  /*5010*/  @!UP3 UISETP.NE.AND UP0, UPT, UR10, 0x1, UPT ;  /* 0x000000010a00b88c */ /* 0x000fe6000bf05270 */
[----:B------:R-:W-:Y:S02]  /*5020*/  @!UP3 UMOV UR6, UR7 ;  /* 0x000000070006bc82 */ /* 0x000fe40008000000 */
[----:B------:R-:W3:Y:S02]  /*5030*/  @!UP3 LDCU UR4, c[0x0][0xb20] ;  /* 0x00016400ff04b7ac */ /* 0x000ee40008000800 */
[----:B---3--:R-:W-:Y:S04]  /*5040*/  @!UP3 USHF.R.U32.HI UR6, URZ, UR4, UR6 ;  /* 0x00000004ff06b299 */ /* 0x008fe80008011606 */
[----:B------:R-:W-:Y:S04]  /*5050*/  @!UP3 USEL UR6, UR13, UR6, !UP0 ;  /* 0x000000060d06b287 */ /* 0x000fe8000c000000 */
[----:B------:R-:W-:Y:S02]  /*5060*/  @!UP3 UIADD3 UR4, UPT, UPT, -UR8, UR6, URZ ;  /* 0x000000060804b290 */ /* 0x000fe4000fffe1ff */
[----:B------:R-:W-:Y:S02]  /*5070*/  @!UP3 UIADD3 UR6, UPT, UPT, UR8, -UR6, URZ ;  /* 0x800000060806b290 */ /* 0x000fe4000fffe0ff */
[----:B------:R-:W-:Y:S02]  /*5080*/  @!UP3 UIMAD UR14, UR4, UR5, UR14 ;  /* 0x00000005040eb2a4 */ /* 0x000fe4000f8e020e */
[----:B------:R-:W-:Y:S01]  /*5090*/  @!UP3 UIMAD UR13, UR6, UR10, UR13 ;  /* 0x0000000a060db2a4 */ /* 0x000fe2000f8e020d */
[----:B------:R-:W-:Y:S11]  /*50a0*/  BRA.U UP4, `(.L_x_94) ;  /* 0x0000000104107547 */ /* 0x000ff6000b800000 */
[----:B------:R-:W-:Y:S04]  /*50b0*/  MOV R2, UR41 ;  /* 0x0000002900027c02 */ /* 0x000fe80008000f00 */
[----:B------:R-:W-:Y:S04]  /*50c0*/  SHF.L.U32 R2, R2, 0x1f, RZ ;  /* 0x0000001f02027819 */ /* 0x000fe800000006ff */
[----:B------:R-:W3:Y:S02]  /*50d0*/  SYNCS.PHASECHK.TRANS64.TRYWAIT P1, [UR21+0x188], R2 ;  /* 0x00018802ff0075a7 */ /* 0x000ee40008021115 */
[----:B---3--:R-:W-:Y:S05]  /*50e0*/  @!P1 BRA `(.L_x_95) ;  /* 0x0000005c00649947 */ /* 0x008fea0003800000 */
.L_x_94:
[----:B------:R-:W-:Y:S05]  /*50f0*/  BRA.U !UP6, `(.L_x_96) ;  /* 0x000000010e387547 */ /* 0x000fea000b800000 */
[----:B------:R-:W-:Y:S01]  /*5100*/  UPLOP3.LUT UP1, UPT, UPT, UPT, UP5, 0x80, 0x8 ;  /* 0x000000000008789c */ /* 0x000fe20003f2f050 */
[----:B--2---:R-:W-:Y:S01]  /*5110*/  HFMA2 R0, -RZ, RZ, 0, 5.9604644775390625e-08 ;  /* 0x00000001ff007431 */ /* 0x004fe200000001ff */
[----:B------:R-:W2:Y:S01]  /*5120*/  LDCU.64 UR8, c[0x0][0x358] ;  /* 0x00006b00ff0877ac */ /* 0x000ea20008000a00 */
[----:B------:R-:W-:Y:S03]  /*5130*/  IMAD.MOV.U32 R74, RZ, RZ, 0x1 ;  /* 0x00000001ff4a7424 */ /* 0x000fe600078e00ff */
[----:B------:R-:W-:Y:S05]  /*5140*/  PLOP3.LUT P1, PT, PT, PT, UP1, 0x80, 0x8 ;  /* 0x000000000008781c */ /* 0x000fea0003f2f018 */
[----:B------:R-:W3:Y:S01]  /*5150*/  @UP1 LDCU.64 UR4, c[0x0][0x888] ;  /* 0x00011100ff0417ac */ /* 0x000ee20008000a00 */
[----:B------:R-:W-:Y:S07]  /*5160*/  @UP1 UIMAD UR6, UR36, UR38, URZ ;  /* 0x00000026240612a4 */ /* 0x000fee000f8e02ff */
[----:B------:R-:W-:Y:S01]  /*5170*/  @!P1 PRMT R74, R0, 0x7610, R74 ;  /* 0x00007610004a9816 */ /* 0x000fe2000000004a */
[----:B---3--:R-:W-:Y:S06]  /*5180*/  @UP1 UIMAD.WIDE UR4, UR6, 0x4, UR4 ;  /* 0x00000004060418a5 */ /* 0x008fec000f8e0204 */
[----:B-----5:R-:W-:Y:S01]  /*5190*/  IMAD.U32 R40, RZ, RZ, UR4 ;  /* 0x00000004ff287e24 */ /* 0x020fe2000f8e00ff */
[----:B------:R-:W-:Y:S04]  /*51a0*/  MOV R41, UR5 ;  /* 0x0000000500297c02 */ /* 0x000fe80008000f00 */
[----:B------:R-:W3:Y:S01]  /*51b0*/  @!UP1 LDCU UR4, c[0x0][0x880] ;  /* 0x00011000ff0497ac */ /* 0x000ee20008000800 */
[----:B--2---:R4:W5:Y:S02]  /*51c0*/  @P1 LDG.E R40, desc[UR8][R40.64] ;  /* 0x0000000828281981 */ /* 0x004964000c1e1900 */
[----:B---34-:R-:W-:Y:S07]  /*51d0*/  @!P1 IMAD.U32 R40, RZ, RZ, UR4 ;  /* 0x00000004ff289e24 */ /* 0x018fee000f8e00ff */
.L_x_96:
[----:B-----5:R-:W-:Y:S01]  /*51e0*/  @!P0 ISETP.EQ.AND P2, PT, R40, RZ, PT ;  /* 0x000000ff2800820c */ /* 0x020fe20003f42270 */
[----:B------:R-:W-:Y:S01]  /*51f0*/  @!UPT UIADD3 URZ, UPT, UPT, URZ, URZ, URZ ;  /* 0x000000fffffff290 */ /* 0x000fe2000fffe0ff */
[----:B------:R-:W-:Y:S11]  /*5200*/  @!P0 BRA `(.L_x_97) ;  /* 0x0000000000148947 */ /* 0x000ff60003800000 */
[----:B------:R-:W-:Y:S02]  /*5210*/  LOP3.LUT P0, RZ, R74, 0xff, RZ, 0xc0, !PT ;  /* 0x000000ff4aff7812 */ /* 0x000fe4000780c0ff */
[----:B------:R-:W-:Y:S04]  /*5220*/  PLOP3.LUT P2, PT, PT, PT, UP1, 0x80, 0x8 ;  /* 0x000000000008781c */ /* 0x000fe80003f4f018 */
[----:B------:R-:W-:Y:S07]  /*5230*/  PLOP3.LUT P2, PT, P2, PT, PT, 0x8, 0x80 ;  /* 0x000000000080781c */ /* 0x000fee000174e170 */
[----:B------:R-:W-:Y:S11]  /*5240*/  @P0 ISETP.EQ.AND P2, PT, R40, RZ, PT ;  /* 0x000000ff2800020c */ /* 0x000ff60003f42270 */
[----:B------:R-:W-:Y:S02]  /*5250*/  @!UPT UIADD3 URZ, UPT, UPT, URZ, URZ, URZ ;  /* 0x000000fffffff290 */ /* 0x000fe4000fffe0ff */
.L_x_97:
[----:B------:R-:W3:Y:S01]  /*5260*/  SYNCS.PHASECHK.TRANS64.TRYWAIT P0, [UR21+0x160], R4 ;  /* 0x00016004ff0075a7 */ /* 0x000ee20008001115 */
[----:B------:R-:W-:Y:S04]  /*5270*/  ELECT P1, URZ, PT ;  /* 0x0000000000ff782f */ /* 0x000fe80003820000 */
[----:B------:R-:W-:Y:S01]  /*5280*/  PLOP3.LUT P1, PT, P2, P1, PT, 0xf2, 0x2f ;  /* 0x00000000002f781c */ /* 0x000fe20001723e72 */
[----:B------:R-:W-:Y:S01]  /*5290*/  @!UPT UIADD3 URZ, UPT, UPT, URZ, URZ, URZ ;  /* 0x000000fffffff290 */ /* 0x000fe2000fffe0ff */
[----:B---3--:R-:W-:Y:S11]  /*52a0*/  @!P0 BRA `(.L_x_98) ;  /* 0x0000005c000c8947 */ /* 0x008ff60003800000 */
.L_x_211:
[----:B--2---:R-:W-:Y:S01]  /*52b0*/  @!P1 IADD3 R2, P0, PT, R12, 0x580, RZ ;  /* 0x000005800c029810 */ /* 0x004fe20007f1e0ff */
[----:B------:R-:W-:Y:S01]  /*52c0*/  VOTEU.ALL UP0, P1 ;  /* 0x0000000000ff7886 */ /* 0x000fe20000800000 */
[----:B------:R-:W-:Y:S01]  /*52d0*/  UMOV UR6, 0x0 ;  /* 0x0000000000067882 */ /* 0x000fe20000000000 */
[----:B------:R-:W-:Y:S01]  /*52e0*/  UMOV UR7, 0x10000000 ;  /* 0x1000000000077882 */ /* 0x000fe20000000000 */
[----:B------:R-:W-:Y:S01]  /*52f0*/  @!P1 R2UR UR5, R2 ;  /* 0x00000000020592ca */ /* 0x000fe200000e0000 */
[----:B------:R-:W-:Y:S01]  /*5300*/  @!P1 IMAD.X R0, RZ, RZ, R13, P0 ;  /* 0x000000ffff009224 */ /* 0x000fe200000e060d */
[----:B------:R-:W-:Y:S01]  /*5310*/  @!UP0 UIADD3 UR32, UPT, UPT, UR21, 0x400, URZ ;  /* 0x0000040015208890 */ /* 0x000fe2000fffe0ff */
[----:B------:R-:W-:Y:S03]  /*5320*/  VOTEU.ALL UP0, P1 ;  /* 0x0000000000ff7886 */ /* 0x000fe60000800000 */
[----:B------:R-:W-:Y:S01]  /*5330*/  @!P1 R2UR UR4, R0 ;  /* 0x00000000000492ca */ /* 0x000fe200000e0000 */
[----:B------:R-:W-:Y:S06]  /*5340*/  @!P1 IMAD.MOV.U32 R0, RZ, RZ, 0x1000 ;  /* 0x00001000ff009424 */ /* 0x000fec00078e00ff */
[----:B------:R-:W-:Y:S06]  /*5350*/  IMAD.U32 R6, RZ, RZ, UR5 ;  /* 0x00000005ff067e24 */ /* 0x000fec000f8e00ff */
[----:B------:R-:W-:Y:S01]  /*5360*/  IMAD.U32 R7, RZ, RZ, UR4 ;  /* 0x00000004ff077e24 */ /* 0x000fe2000f8e00ff */
[----:B------:R-:W-:Y:S04]  /*5370*/  @!P1 R2UR UR4, R6 ;  /* 0x00000000060492ca */ /* 0x000fe800000e0000 */
[----:B------:R-:W-:Y:S11]  /*5380*/  @!P1 R2UR UR5, R7 ;  /* 0x00000000070592ca */ /* 0x000ff600000e0000 */
[----:B------:R-:W-:Y:S02]  /*5390*/  @!UPT UIADD3 URZ, UPT, UPT, URZ, URZ, URZ ;  /* 0x000000fffffff290 */ /* 0x000fe4000fffe0ff */
[----:B------:R2:W-:Y:S01]  /*53a0*/  @!UP0 UTMALDG.3D [UR32], [UR4], desc[UR6] ;  /* 0x00000620040085b4 */ /* 0x0005e20008011000 */
[----:B------:R3:W-:Y:S01]  /*53b0*/  @!P1 SYNCS.ARRIVE.TRANS64.RED.A0TR RZ, [UR21+0x140], R0 ;  /* 0x00014000ffff99a7 */ /* 0x0007e20008300415 */
[----:B--2---:R-:W-:Y:S09]  /*53c0*/  UPRMT UR4, UR45, 0x654, UR33 ;  /* 0x000006542d047896 */ /* 0x004ff20008000021 */
[----:B------:R-:W-:Y:S01]  /*53d0*/  SYNCS.ARRIVE.TRANS64.RED.A1T0 RZ, [UR4], RZ ;  /* 0x000000ffffff79a7 */ /* 0x000fe20008100404 */
[----:B------:R-:W2:Y:S02]  /*53e0*/  SYNCS.PHASECHK.TRANS64.TRYWAIT P0, [UR21+0x168], R4 ;  /* 0x00016804ff0075a7 */ /* 0x000ea40008001115 */
[----:B--23--:R-:W-:Y:S05]  /*53f0*/  @!P0 BRA `(.L_x_99) ;  /* 0x0000005800d08947 */ /* 0x00cfea0003800000 */
.L_x_213:
[----:B------:R-:W-:Y:S01]  /*5400*/  @!P1 IADD3 R2, P0, PT, R12, 0x580, RZ ;  /* 0x000005800c029810 */ /* 0x000fe20007f1e0ff */
[----:B------:R-:W-:Y:S01]  /*5410*/  VOTEU.ALL UP0, P1 ;  /* 0x0000000000ff7886 */ /* 0x000fe20000800000 */
[----:B------:R-:W-:Y:S01]  /*5420*/  UMOV UR6, 0x0 ;  /* 0x0000000000067882 */ /* 0x000fe20000000000 */
[----:B------:R-:W-:Y:S01]  /*5430*/  UMOV UR7, 0x10000000 ;  /* 0x1000000000077882 */ /* 0x000fe20000000000 */
[----:B------:R-:W-:Y:S01]  /*5440*/  @!P1 R2UR UR5, R2 ;  /* 0x00000000020592ca */ /* 0x000fe200000e0000 */
[----:B--2---:R-:W-:Y:S01]  /*5450*/  @!P1 IMAD.X R0, RZ, RZ, R13, P0 ;  /* 0x000000ffff009224 */ /* 0x004fe200000e060d */
[----:B------:R-:W-:Y:S02]  /*5460*/  @!UP0 UIADD3 UR26, UPT, UPT, UR34, 0x40, URZ ;  /* 0x00000040221a8890 */ /* 0x000fe4000fffe0ff */
[----:B------:R-:W-:Y:S02]  /*5470*/  @!UP0 UIADD3 UR24, UPT, UPT, UR21, 0x1400, URZ ;  /* 0x0000140015188890 */ /* 0x000fe4000fffe0ff */
[----:B------:R-:W-:Y:S01]  /*5480*/  @!P1 R2UR UR4, R0 ;  /* 0x00000000000492ca */ /* 0x000fe200000e0000 */
[----:B------:R-:W-:Y:S01]  /*5490*/  VOTEU.ALL UP0, P1 ;  /* 0x0000000000ff7886 */ /* 0x000fe20000800000 */
[----:B------:R-:W-:Y:S01]  /*54a0*/  UMOV UR27, UR35 ;  /* 0x00000023001b7c82 */ /* 0x000fe20008000000 */
[----:B------:R-:W-:Y:S01]  /*54b0*/  UMOV UR28, UR36 ;  /* 0x00000024001c7c82 */ /* 0x000fe20008000000 */
[----:B------:R-:W-:Y:S03]  /*54c0*/  @!P1 IMAD.MOV.U32 R0, RZ, RZ, 0x1000 ;  /* 0x00001000ff009424 */ /* 0x000fe600078e00ff */
        /* <DEDUP_REMOVED lines=11> */
.L_x_215:
[----:B------:R-:W-:Y:S01]  /*5580*/  @!P1 IADD3 R2, P0, PT, R12, 0x580, RZ ;  /* 0x000005800c029810 */ /* 0x000fe20007f1e0ff */
[----:B------:R-:W-:Y:S01]  /*5590*/  VOTEU.ALL UP0, P1 ;  /* 0x0000000000ff7886 */ /* 0x000fe20000800000 */
[----:B------:R-:W-:Y:S01]  /*55a0*/  UMOV UR6, 0x0 ;  /* 0x0000000000067882 */ /* 0x000fe20000000000 */
[----:B------:R-:W-:Y:S01]  /*55b0*/  UMOV UR7, 0x10000000 ;  /* 0x1000000000077882 */ /* 0x000fe20000000000 */
[----:B------:R-:W-:Y:S01]  /*55c0*/  @!P1 R2UR UR5, R2 ;  /* 0x00000000020592ca */ /* 0x000fe200000e0000 */
[----:B--2---:R-:W-:Y:S01]  /*55d0*/  @!P1 IMAD.X R0, RZ, RZ, R13, P0 ;  /* 0x000000ffff009224 */ /* 0x004fe200000e060d */
[----:B------:R-:W-:Y:S01]  /*55e0*/  @!UP0 UIADD3 UR18, UPT, UPT, UR34, 0x80, URZ ;  /* 0x0000008022128890 */ /* 0x000fe2000fffe0ff */
[----:B------:R-:W-:Y:S01]  /*55f0*/  VIADD R10, R10, 0x1 ;  /* 0x000000010a0a7836 */ /* 0x000fe20000000000 */
        /* <DEDUP_REMOVED lines=17> */
.L_x_217:
[----:B------:R-:W-:Y:S01]  /*5710*/  @!P1 IADD3 R2, P0, PT, R12, 0x580, RZ ;  /* 0x000005800c029810 */ /* 0x000fe20007f1e0ff */
[----:B------:R-:W-:Y:S01]  /*5720*/  VOTEU.ALL UP0, P1 ;  /* 0x0000000000ff7886 */ /* 0x000fe20000800000 */
[----:B------:R-:W-:Y:S01]  /*5730*/  UMOV UR6, 0x0 ;  /* 0x0000000000067882 */ /* 0x000fe20000000000 */
[----:B------:R-:W-:Y:S01]  /*5740*/  UMOV UR7, 0x10000000 ;  /* 0x1000000000077882 */ /* 0x000fe20000000000 */
[----:B------:R-:W-:Y:S01]  /*5750*/  @!P1 R2UR UR5, R2 ;  /* 0x00000000020592ca */ /* 0x000fe200000e0000 */
[----:B--2---:R-:W-:Y:S01]  /*5760*/  @!P1 IMAD.X R0, RZ, RZ, R13, P0 ;  /* 0x000000ffff009224 */ /* 0x004fe200000e060d */
[----:B------:R-:W-:Y:S01]  /*5770*/  @!UP0 UIADD3 UR10, UPT, UPT, UR34, 0xc0, URZ ;  /* 0x000000c0220a8890 */ /* 0x000fe2000fffe0ff */
[----:B------:R-:W-:Y:S01]  /*5780*/  R2UR UR18, R76 ;  /* 0x000000004c1272ca */ /* 0x000fe200000e0000 */
[----:B------:R-:W-:Y:S01]  /*5790*/  @!UP0 UIADD3 UR8, UPT, UPT, UR21, 0x3400, URZ ;  /* 0x0000340015088890 */ /* 0x000fe2000fffe0ff */
[----:B------:R-:W-:Y:S01]  /*57a0*/  R2UR UR16, R77 ;  /* 0x000000004d1072ca */ /* 0x000fe200000e0000 */
[----:B------:R-:W-:Y:S01]  /*57b0*/  @!UP0 UIADD3 UR9, UPT, UPT, UR21, 0x158, URZ ;  /* 0x0000015815098890 */ /* 0x000fe2000fffe0ff */
[----:B------:R-:W-:Y:S01]  /*57c0*/  @!P1 R2UR UR4, R0 ;  /* 0x00000000000492ca */ /* 0x000fe200000e0000 */
[----:B------:R-:W-:Y:S01]  /*57d0*/  VOTEU.ALL UP0, P1 ;  /* 0x0000000000ff7886 */ /* 0x000fe20000800000 */
[----:B------:R-:W-:Y:S01]  /*57e0*/  UMOV UR11, UR35 ;  /* 0x00000023000b7c82 */ /* 0x000fe20008000000 */
[----:B------:R-:W-:Y:S01]  /*57f0*/  UMOV UR12, UR36 ;  /* 0x00000024000c7c82 */ /* 0x000fe20008000000 */
[C---:B------:R-:W-:Y:S01]  /*5800*/  ISETP.NE.AND P0, PT, R10.reuse, 0x2, PT ;  /* 0x000000020a00780c */ /* 0x040fe20003f05270 */
[----:B------:R-:W-:Y:S01]  /*5810*/  UMOV UR36, UR29 ;  /* 0x0000001d00247c82 */ /* 0x000fe20008000000 */
[----:B------:R-:W-:Y:S01]  /*5820*/  IMAD.U32 R4, RZ, RZ, UR5 ;  /* 0x00000005ff047e24 */ /* 0x000fe2000f8e00ff */
[----:B------:R-:W-:Y:S01]  /*5830*/  LOP3.LUT R11, R11, 0x1, RZ, 0x3c, !PT ;  /* 0x000000010b0b7812 */ /* 0x000fe200078e3cff */
[----:B------:R-:W-:Y:S01]  /*5840*/  UPLOP3.LUT UP4, UPT, UPT, UPT, UPT, 0x80, 0x8 ;  /* 0x000000000008789c */ /* 0x000fe20003f8f070 */
[----:B------:R-:W-:Y:S01]  /*5850*/  SEL R0, RZ, 0x1, P0 ;  /* 0x00000001ff007807 */ /* 0x000fe20000000000 */
[----:B------:R-:W-:Y:S01]  /*5860*/  UIADD3 UR31, UPT, UPT, UR13, UR18, URZ ;  /* 0x000000120d1f7290 */ /* 0x000fe2000fffe0ff */
[----:B------:R-:W-:Y:S01]  /*5870*/  SEL R10, R10, RZ, P0 ;  /* 0x000000ff0a0a7207 */ /* 0x000fe20000000000 */
[----:B------:R-:W-:Y:S01]  /*5880*/  UIADD3 UR30, UPT, UPT, UR14, UR16, URZ ;  /* 0x000000100e1e7290 */ /* 0x000fe2000fffe0ff */
[----:B------:R-:W-:Y:S01]  /*5890*/  IMAD.U32 R5, RZ, RZ, UR4 ;  /* 0x00000004ff057e24 */ /* 0x000fe2000f8e00ff */
[----:B------:R-:W-:Y:S02]  /*58a0*/  @!P1 R2UR UR4, R4 ;  /* 0x00000000040492ca */ /* 0x000fe400000e0000 */
[----:B------:R-:W-:Y:S02]  /*58b0*/  LOP3.LUT R9, R9, R0, RZ, 0x3c, !PT ;  /* 0x0000000009097212 */ /* 0x000fe400078e3cff */
[----:B------:R-:W-:Y:S11]  /*58c0*/  @!P1 R2UR UR5, R5 ;  /* 0x00000000050592ca */ /* 0x000ff600000e0000 */
[----:B------:R-:W-:Y:S02]  /*58d0*/  @!UPT UIADD3 URZ, UPT, UPT, URZ, URZ, URZ ;  /* 0x000000fffffff290 */ /* 0x000fe4000fffe0ff */
[----:B------:R2:W-:Y:S01]  /*58e0*/  @!UP0 UTMALDG.3D [UR8], [UR4], desc[UR6] ;  /* 0x00000608040085b4 */ /* 0x0005e20008011000 */
[----:B------:R2:W-:Y:S01]  /*58f0*/  @!P1 SYNCS.ARRIVE.TRANS64.RED.A0TR RZ, [UR21+0x158], R3 ;  /* 0x00015803ffff99a7 */ /* 0x0005e20008300415 */
[----:B------:R-:W-:Y:S01]  /*5900*/  SYNCS.ARRIVE.TRANS64.RED.A1T0 RZ, [UR43], RZ ;  /* 0x000000ffffff79a7 */ /* 0x000fe2000810042b */
[----:B------:R-:W-:Y:S05]  /*5910*/  BRA.U UP2, `(.L_x_102) ;  /* 0xfffffff1024c7547 */ /* 0x000fea000b83ffff */
[----:B------:R-:W-:-:S04]  /*5920*/  SHF.L.U32 R2, R11, 0x1f, RZ ;  /* 0x0000001f0b027819 */ /* 0x000fc800000006ff */
[----:B------:R-:W3:Y:S02]  /*5930*/  SYNCS.PHASECHK.TRANS64.TRYWAIT P0, [UR21+0x160], R2 ;  /* 0x00016002ff0075a7 */ /* 0x000ee40008001115 */
[----:B---3--:R-:W-:Y:S05]  /*5940*/  @!P0 BRA `(.L_x_103) ;  /* 0x0000005400c48947 */ /* 0x008fea0003800000 */
.L_x_219:
[----:B------:R-:W4:Y:S02]  /*5950*/  SYNCS.PHASECHK.TRANS64.TRYWAIT P0, [UR21+0x168], R2 ;  /* 0x00016802ff0075a7 */ /* 0x000f240008001115 */
[----:B----4-:R-:W-:Y:S05]  /*5960*/  @!P0 BRA `(.L_x_104) ;  /* 0x0000005400d48947 */ /* 0x010fea0003800000 */
.L_x_221:
[----:B------:R-:W4:Y:S02]  /*5970*/  SYNCS.PHASECHK.TRANS64.TRYWAIT P0, [UR21+0x170], R2 ;  /* 0x00017002ff0075a7 */ /* 0x000f240008001115 */
[----:B----4-:R-:W-:Y:S05]  /*5980*/  @!P0 BRA `(.L_x_105) ;  /* 0x0000005400e48947 */ /* 0x010fea0003800000 */
.L_x_223:
[----:B---3--:R-:W-:-:S07]  /*5990*/  MOV R0, UR21 ;  /* 0x0000001500007c02 */ /* 0x008fce0008000f00 */
.L_x_106:
[----:B---3--:R-:W-:-:S04]  /*59a0*/  SHF.L.U32 R2, R11, 0x1f, RZ ;  /* 0x0000001f0b027819 */ /* 0x008fc800000006ff */
[----:B------:R3:W4:Y:S03]  /*59b0*/  SYNCS.PHASECHK.TRANS64.TRYWAIT P0, [R0+URZ+0x178], R2 ;  /* 0x00017802000075a7 */ /* 0x00072600080011ff */
[----:B----4-:R-:W-:Y:S05]  /*59c0*/  @!P0 NANOSLEEP.SYNCS 0x989680 ;  /* 0x009896800000895d */ /* 0x010fea0003900000 */
[----:B------:R-:W4:Y:S02]  /*59d0*/  @!P0 SYNCS.PHASECHK.TRANS64 P0, [R0+URZ+0x178], R2 ;  /* 0x00017802000085a7 */ /* 0x000f2400080010ff */
[----:B-12-4-:R-:W-:Y:S05]  /*59e0*/  @P0 EXIT ;  /* 0x000000000000094d */ /* 0x016fea0003800000 */
[----:B------:R-:W-:Y:S05]  /*59f0*/  BRA `(.L_x_106) ;  /* 0xfffffffc00e87947 */ /* 0x000fea000383ffff */
.L_x_91:
[----:B------:R-:W-:-:S06]  /*5a00*/  UISETP.GE.AND UP0, UPT, UR18, 0x4, UPT ;  /* 0x000000041200788c */ /* 0x000fcc000bf06270 */
[----:B------:R-:W-:-:S13]  /*5a10*/  PLOP3.LUT P0, PT, PT, PT, UP0, 0x80, 0x8 ;  /* 0x000000000008781c */ /* 0x000fda0003f0f008 */
[----:B-1----:R-:W-:Y:S05]  /*5a20*/  @!P0 EXIT ;  /* 0x000000000000894d */ /* 0x002fea0003800000 */
[----:B------:R-:W-:Y:S01]  /*5a30*/  BAR.SYNC.DEFER_BLOCKING 0x6, 0xa0 ;  /* 0x0182800000007b1d */ /* 0x000fe20000010000 */
[C---:B------:R-:W-:Y:S01]  /*5a40*/  IMAD.SHL.U32 R7, R85.reuse, 0x40, RZ ;  /* 0x0000004055077824 */ /* 0x040fe200078e00ff */
[C---:B------:R-:W-:Y:S01]  /*5a50*/  LOP3.LUT R87, R85.reuse, 0x60, RZ, 0xc0, !PT ;  /* 0x0000006055577812 */ /* 0x040fe200078ec0ff */
[C---:B------:R-:W-:Y:S02]  /*5a60*/  IMAD.SHL.U32 R4, R85.reuse, 0x20, RZ ;  /* 0x0000002055047824 */ /* 0x040fe400078e00ff */
[----:B------:R-:W-:Y:S02]  /*5a70*/  HFMA2 R36, -RZ, RZ, 0, 0 ;  /* 0x00000000ff247431 */ /* 0x000fe400000001ff */
[----:B------:R-:W-:Y:S01]  /*5a80*/  IMAD.SHL.U32 R5, R85, 0x8, RZ ;  /* 0x0000000855057824 */ /* 0x000fe200078e00ff */
[----:B------:R-:W-:Y:S01]  /*5a90*/  UMOV UR44, 0x400 ;  /* 0x00000400002c7882 */ /* 0x000fe20000000000 */
[----:B------:R-:W1:Y:S01]  /*5aa0*/  LDC.64 R72, c[0x0][0x8b0] ;  /* 0x00022c00ff487b82 */ /* 0x000e620000000a00 */
[----:B------:R-:W-:Y:S01]  /*5ab0*/  ULEA UR44, UR45, UR44, 0x18 ;  /* 0x0000002c2d2c7291 */ /* 0x000fe2000f8ec0ff */
[----:B------:R-:W-:Y:S01]  /*5ac0*/  LOP3.LUT R6, R7, 0x180, RZ, 0xc0, !PT ;  /* 0x0000018007067812 */ /* 0x000fe200078ec0ff */
[C---:B------:R-:W-:Y:S01]  /*5ad0*/  IMAD.U32 R37, R85.reuse, 0x10000, RZ ;  /* 0x0001000055257824 */ /* 0x040fe200078e00ff */
[----:B------:R-:W-:Y:S01]  /*5ae0*/  LOP3.LUT R4, R4, 0xc00, RZ, 0xc0, !PT ;  /* 0x00000c0004047812 */ /* 0x000fe200078ec0ff */
[----:B------:R-:W-:Y:S01]  /*5af0*/  UIADD3 UR4, UPT, UPT, UR44, 0x4400, URZ ;  /* 0x000044002c047890 */ /* 0x000fe2000fffe0ff */
[----:B------:R-:W-:Y:S01]  /*5b00*/  LOP3.LUT R5, R6, 0x30, R5, 0xf8, !PT ;  /* 0x0000003006057812 */ /* 0x000fe200078ef805 */
[----:B------:R-:W-:Y:S01]  /*5b10*/  IMAD.SHL.U32 R6, R85, 0x2, RZ ;  /* 0x0000000255067824 */ /* 0x000fe200078e00ff */
[----:B------:R-:W2:Y:S01]  /*5b20*/  LDC.64 R70, c[0x0][0x8a8] ;  /* 0x00022a00ff467b82 */ /* 0x000ea20000000a00 */
[----:B------:R-:W-:Y:S01]  /*5b30*/  LOP3.LUT R4, R4, 0x40, R7, 0xf8, !PT ;  /* 0x0000004004047812 */ /* 0x000fe200078ef807 */
[----:B------:R-:W-:Y:S01]  /*5b40*/  UIADD3 UR5, UPT, UPT, UR44, 0x400, URZ ;  /* 0x000004002c057890 */ /* 0x000fe2000fffe0ff */
[----:B------:R-:W-:Y:S01]  /*5b50*/  LOP3.LUT R37, R37, 0x600000, RZ, 0xc0, !PT ;  /* 0x0060000025257812 */ /* 0x000fe200078ec0ff */
[----:B------:R-:W-:Y:S01]  /*5b60*/  IMAD.MOV.U32 R84, RZ, RZ, RZ ;  /* 0x000000ffff547224 */ /* 0x000fe200078e00ff */
[----:B------:R-:W-:Y:S01]  /*5b70*/  LOP3.LUT R85, R85, 0x2, RZ, 0xc0, !PT ;  /* 0x0000000255557812 */ /* 0x000fe200078ec0ff */
[----:B------:R-:W-:Y:S01]  /*5b80*/  IMAD.MOV.U32 R79, RZ, RZ, RZ ;  /* 0x000000ffff4f7224 */ /* 0x000fe200078e00ff */
[----:B------:R-:W-:-:S02]  /*5b90*/  LOP3.LUT R5, R5, 0x20, R6, 0x78, !PT ;  /* 0x0000002005057812 */ /* 0x000fc400078e7806 */
[----:B------:R-:W-:Y:S01]  /*5ba0*/  CS2R R82, SRZ ;  /* 0x0000000000527805 */ /* 0x000fe2000001ff00 */
[----:B------:R-:W3:Y:S01]  /*5bb0*/  LDS R0, [UR44+0x240] ;  /* 0x0002402cff007984 */ /* 0x000ee20008000800 */
[----:B------:R-:W-:Y:S01]  /*5bc0*/  LOP3.LUT R4, R4, 0x200, R7, 0xf8, !PT ;  /* 0x0000020004047812 */ /* 0x000fe200078ef807 */
[----:B------:R-:W-:Y:S01]  /*5bd0*/  IMAD.U32 R88, RZ, RZ, UR5 ;  /* 0x00000005ff587e24 */ /* 0x000fe2000f8e00ff */
[----:B------:R-:W-:Y:S01]  /*5be0*/  MOV R81, RZ ;  /* 0x000000ff00517202 */ /* 0x000fe20000000f00 */
[----:B------:R-:W-:Y:S01]  /*5bf0*/  IMAD.MOV R80, RZ, RZ, -R85 ;  /* 0x000000ffff507224 */ /* 0x000fe200078e0a55 */
[----:B------:R-:W-:Y:S01]  /*5c00*/  LOP3.LUT R69, R4, R5, RZ, 0xfc, !PT ;  /* 0x0000000504457212 */ /* 0x000fe200078efcff */
[----:B------:R-:W-:Y:S01]  /*5c10*/  IMAD.U32 R86, RZ, RZ, UR4 ;  /* 0x00000004ff567e24 */ /* 0x000fe2000f8e00ff */
[----:B------:R-:W4:Y:S01]  /*5c20*/  LDCU UR58, c[0x0][0x370] ;  /* 0x00006e00ff3a77ac */ /* 0x000f220008000800 */
[----:B------:R-:W1:Y:S01]  /*5c30*/  LDCU.64 UR62, c[0x0][0x348] ;  /* 0x00006900ff3e77ac */ /* 0x000e620008000a00 */
[----:B------:R-:W1:Y:S01]  /*5c40*/  LDCU UR43, c[0x0][0xb0c] ;  /* 0x00016180ff2b77ac */ /* 0x000e620008000800 */
[----:B------:R-:W1:Y:S01]  /*5c50*/  LDCU UR39, c[0x0][0xb30] ;  /* 0x00016600ff2777ac */ /* 0x000e620008000800 */
[----:B------:R-:W1:Y:S01]  /*5c60*/  LDCU.64 UR56, c[0x0][0x888] ;  /* 0x00011100ff3877ac */ /* 0x000e620008000a00 */
[----:B------:R-:W1:Y:S01]  /*5c70*/  LDCU.64 UR40, c[0x0][0xb28] ;  /* 0x00016500ff2877ac */ /* 0x000e620008000a00 */
[----:B------:R-:W1:Y:S01]  /*5c80*/  LDCU.64 UR60, c[0x0][0x890] ;  /* 0x00011200ff3c77ac */ /* 0x000e620008000a00 */
[----:B------:R-:W1:Y:S01]  /*5c90*/  LDCU.128 UR52, c[0x0][0xb10] ;  /* 0x00016200ff3477ac */ /* 0x000e620008000c00 */
[----:B------:R-:W1:Y:S02]  /*5ca0*/  LDCU UR47, c[0x0][0x374] ;  /* 0x00006e80ff2f77ac */ /* 0x000e640008000800 */
[----:B-1234-:R-:W-:-:S07]  /*5cb0*/  IMAD.IADD R37, R0, 0x1, R37 ;  /* 0x0000000100257824 */ /* 0x01efce00078e0225 */
.L_x_148:
[----:B------:R-:W-:Y:S02]  /*5cc0*/  LEA R3, R79, UR44, 0x3 ;  /* 0x0000002c4f037c11 */ /* 0x000fe4000f8e18ff */
[----:B------:R-:W-:Y:S02]  /*5cd0*/  SHF.L.U32 R0, R83, 0x1f, RZ ;  /* 0x0000001f53007819 */ /* 0x000fe400000006ff */
[----:B-1----:R-:W-:Y:S02]  /*5ce0*/  LEA R4, R79, UR44, 0x4 ;  /* 0x0000002c4f047c11 */ /* 0x002fe4000f8e20ff */
[----:B------:R-:W1:Y:S02]  /*5cf0*/  SYNCS.PHASECHK.TRANS64.TRYWAIT P0, [R3+URZ+0x190], R0 ;  /* 0x00019000030075a7 */ /* 0x000e6400080011ff */
[----:B-1----:R-:W-:Y:S05]  /*5d00*/  @!P0 BRA `(.L_x_107) ;  /* 0x00000054001c8947 */ /* 0x002fea0003800000 */
.L_x_224:
        /* <DEDUP_REMOVED lines=8> */
[----:B--2---:R-:W-:Y:S11]  /*5d90*/  LOP3.LUT P0, RZ, R6, 0x1, RZ, 0xc0, !PT ;  /* 0x0000000106ff7812 */ /* 0x004ff6000780c0ff */
[----:B------:R-:W-:Y:S02]  /*5da0*/  @!UPT UIADD3 URZ, UPT, UPT, URZ, URZ, URZ ;  /* 0x000000fffffff290 */ /* 0x000fe4000fffe0ff */
[----:B---3--:R-:W-:Y:S01]  /*5db0*/  VOTEU.ANY UP1, P0 ;  /* 0x0000000000ff7886 */ /* 0x008fe20000020100 */
[----:B------:R-:W-:Y:S01]  /*5dc0*/  PLOP3.LUT P0, PT, PT, PT, UP1, 0x80, 0x8 ;  /* 0x000000000008781c */ /* 0x000fe20003f0f018 */
[----:B------:R-:W-:Y:S11]  /*5dd0*/  UP2UR UR46, UPR, URZ, 0x2 ;  /* 0x00000002ff2e7883 */ /* 0x000ff60008000000 */
[----:B------:R-:W-:Y:S01]  /*5de0*/  @!UPT UIADD3 URZ, UPT, UPT, URZ, URZ, URZ ;  /* 0x000000fffffff290 */ /* 0x000fe2000fffe0ff */
[----:B-1----:R-:W-:Y:S02]  /*5df0*/  @P0 SHF.R.U32.HI R0, RZ, 0x10, R5 ;  /* 0x00000010ff000819 */ /* 0x002fe40000011605 */
        /* <DEDUP_REMOVED lines=12> */
[----:B------:R-:W2:Y:S01]  /*5ec0*/  LDCU UR12, c[0x0][0xb20] ;  /* 0x00016400ff0c77ac */ /* 0x000ea20008000800 */
[----:B------:R-:W-:Y:S02]  /*5ed0*/  UIMAD.WIDE.U32 UR4, UR47, UR55, URZ ;  /* 0x000000372f0472a5 */ /* 0x000fe4000f8e00ff */
[----:B------:R-:W-:Y:S02]  /*5ee0*/  UIMAD.WIDE.U32 UR6, UR58, UR52, URZ ;  /* 0x000000343a0672a5 */ /* 0x000fe4000f8e00ff */
[----:B------:R-:W-:Y:S02]  /*5ef0*/  UISETP.NE.AND UP0, UPT, UR54, 0x1, UPT ;  /* 0x000000013600788c */ /* 0x000fe4000bf05270 */
[----:B------:R-:W-:Y:S02]  /*5f00*/  UIMAD.WIDE.U32 UR8, UR37, UR55, URZ ;  /* 0x00000037250872a5 */ /* 0x000fe4000f8e00ff */
[----:B------:R-:W-:Y:S02]  /*5f10*/  UIMAD.WIDE.U32 UR10, UR38, UR52, URZ ;  /* 0x00000034260a72a5 */ /* 0x000fe4000f8e00ff */
[----:B------:R-:W-:Y:S02]  /*5f20*/  UISETP.NE.AND UP1, UPT, UR43, 0x1, UPT ;  /* 0x000000012b00788c */ /* 0x000fe4000bf25270 */
[----:B------:R-:W-:Y:S01]  /*5f30*/  UISETP.NE.AND UP2, UPT, UR42, 0x1, UPT ;  /* 0x000000012a00788c */ /* 0x000fe2000bf45270 */
[----:B------:R-:W-:Y:S02]  /*5f40*/  UMOV UR4, UR5 ;  /* 0x0000000500047c82 */ /* 0x000fe40008000000 */
[----:B--2---:R-:W-:Y:S03]  /*5f50*/  USHF.R.U32.HI UR5, URZ, UR12, UR4 ;  /* 0x0000000cff057299 */ /* 0x004fe60008011604 */
[----:B------:R-:W-:Y:S02]  /*5f60*/  UMOV UR4, UR7 ;  /* 0x0000000700047c82 */ /* 0x000fe40008000000 */
[----:B------:R-:W-:Y:S02]  /*5f70*/  USHF.R.U32.HI UR7, URZ, UR53, UR4 ;  /* 0x00000035ff077299 */ /* 0x000fe40008011604 */
[----:B------:R-:W-:Y:S02]  /*5f80*/  USEL UR4, UR47, UR5, !UP0 ;  /* 0x000000052f047287 */ /* 0x000fe4000c000000 */
[----:B------:R-:W-:Y:S01]  /*5f90*/  USEL UR7, UR58, UR7, !UP1 ;  /* 0x000000073a077287 */ /* 0x000fe2000c800000 */
[----:B------:R-:W-:Y:S01]  /*5fa0*/  UMOV UR5, UR9 ;  /* 0x0000000900057c82 */ /* 0x000fe20008000000 */
[----:B------:R-:W-:Y:S02]  /*5fb0*/  UIMAD.WIDE.U32 UR8, UR4, UR40, URZ ;  /* 0x00000028040872a5 */ /* 0x000fe4000f8e00ff */
[----:B------:R-:W-:Y:S03]  /*5fc0*/  USHF.R.U32.HI UR6, URZ, UR12, UR5 ;  /* 0x0000000cff067299 */ /* 0x000fe60008011605 */
[----:B------:R-:W-:Y:S01]  /*5fd0*/  UMOV UR5, UR11 ;  /* 0x0000000b00057c82 */ /* 0x000fe20008000000 */
[----:B------:R-:W-:Y:S02]  /*5fe0*/  UIMAD.WIDE.U32 UR10, UR7, UR40, URZ ;  /* 0x00000028070a72a5 */ /* 0x000fe4000f8e00ff */
[----:B------:R-:W-:Y:S02]  /*5ff0*/  USHF.R.U32.HI UR12, URZ, UR53, UR5 ;  /* 0x00000035ff0c7299 */ /* 0x000fe40008011605 */
[----:B------:R-:W-:Y:S01]  /*6000*/  USEL UR6, UR37, UR6, !UP0 ;  /* 0x0000000625067287 */ /* 0x000fe2000c000000 */
[----:B------:R-:W-:Y:S02]  /*6010*/  UMOV UR5, UR9 ;  /* 0x0000000900057c82 */ /* 0x000fe40008000000 */
[----:B------:R-:W-:Y:S01]  /*6020*/  UMOV UR10, UR11 ;  /* 0x0000000b000a7c82 */ /* 0x000fe20008000000 */
[----:B------:R-:W-:Y:S02]  /*6030*/  @UP2 USHF.R.U32.HI UR4, URZ, UR41, UR5 ;  /* 0x00000029ff042299 */ /* 0x000fe40008011605 */
[----:B------:R-:W-:Y:S02]  /*6040*/  @UP2 USHF.R.U32.HI UR7, URZ, UR41, UR10 ;  /* 0x00000029ff072299 */ /* 0x000fe4000801160a */
[----:B------:R-:W-:Y:S02]  /*6050*/  UIMAD UR4, UR42, UR4, URZ ;  /* 0x000000042a0472a4 */ /* 0x000fe4000f8e02ff */
[----:B------:R-:W-:Y:S02]  /*6060*/  UIMAD.WIDE.U32 UR10, UR6, UR40, URZ ;  /* 0x00000028060a72a5 */ /* 0x000fe4000f8e00ff */
[----:B------:R-:W-:Y:S02]  /*6070*/  USEL UR5, UR38, UR12, !UP1 ;  /* 0x0000000c26057287 */ /* 0x000fe4000c800000 */
[----:B------:R-:W-:Y:S02]  /*6080*/  UIMAD UR8, UR42, UR7, URZ ;  /* 0x000000072a0872a4 */ /* 0x000fe4000f8e02ff */
[----:B------:R-:W-:Y:S03]  /*6090*/  UISETP.GE.AND UP0, UPT, UR6, UR4, UPT ;  /* 0x000000040600728c */ /* 0x000fe6000bf06270 */
[----:B------:R-:W-:Y:S01]  /*60a0*/  UMOV UR4, UR11 ;  /* 0x0000000b00047c82 */ /* 0x000fe20008000000 */
[----:B------:R-:W-:Y:S02]  /*60b0*/  UISETP.GE.OR UP0, UPT, UR5, UR8, UP0 ;  /* 0x000000080500728c */ /* 0x000fe40008706670 */
[----:B------:R-:W-:Y:S02]  /*60c0*/  USHF.R.U32.HI UR4, URZ, UR41, UR4 ;  /* 0x00000029ff047299 */ /* 0x000fe40008011604 */
[----:B------:R-:W-:Y:S02]  /*60d0*/  UIMAD.WIDE.U32 UR8, UR5, UR40, URZ ;  /* 0x00000028050872a5 */ /* 0x000fe4000f8e00ff */
[----:B------:R-:W-:Y:S02]  /*60e0*/  USEL UR11, UR6, UR4, !UP2 ;  /* 0x00000004060b7287 */ /* 0x000fe4000d000000 */
[----:B------:R-:W-:Y:S02]  /*60f0*/  UIADD3 UR8, UPT, UPT, -UR5, URZ, URZ ;  /* 0x000000ff05087290 */ /* 0x000fe4000fffe1ff */
[----:B------:R-:W-:Y:S01]  /*6100*/  UIADD3 UR10, UPT, UPT, -UR11, URZ, URZ ;  /* 0x000000ff0b0a7290 */ /* 0x000fe2000fffe1ff */
[----:B------:R-:W-:Y:S01]  /*6110*/  @!UP0 UMOV UR4, UR9 ;  /* 0x0000000900048c82 */ /* 0x000fe20008000000 */
[----:B------:R-:W-:Y:S02]  /*6120*/  UIADD3 UR9, UPT, UPT, -UR6, URZ, URZ ;  /* 0x000000ff06097290 */ /* 0x000fe4000fffe1ff */
[----:B------:R-:W-:Y:S02]  /*6130*/  @!UP0 USHF.R.U32.HI UR4, URZ, UR41, UR4 ;  /* 0x00000029ff048299 */ /* 0x000fe40008011604 */
[----:B------:R-:W-:Y:S02]  /*6140*/  UIMAD UR10, UR42, UR10, UR6 ;  /* 0x0000000a2a0a72a4 */ /* 0x000fe4000f8e0206 */
[----:B------:R-:W-:Y:S04]  /*6150*/  @!UP0 USEL UR4, UR5, UR4, !UP2 ;  /* 0x0000000405048287 */ /* 0x000fe8000d000000 */
[----:B------:R-:W-:Y:S02]  /*6160*/  @!UP0 UIMAD UR10, UR7, UR10, UR4 ;  /* 0x0000000a070a82a4 */ /* 0x000fe4000f8e0204 */
[----:B------:R-:W-:Y:S02]  /*6170*/  @!UP0 UIADD3 UR11, UPT, UPT, UR11, -UR4, URZ ;  /* 0x800000040b0b8290 */ /* 0x000fe4000fffe0ff */
[----:B------:R-:W-:Y:S02]  /*6180*/  UIMAD UR7, UR43, UR8, UR38 ;  /* 0x000000082b0772a4 */ /* 0x000fe4000f8e0226 */
[----:B------:R-:W-:Y:S02]  /*6190*/  @!UP0 UIMAD UR6, UR11, UR42, UR5 ;  /* 0x0000002a0b0682a4 */ /* 0x000fe4000f8e0205 */
[----:B------:R-:W-:Y:S01]  /*61a0*/  UIMAD UR4, UR54, UR9, UR37 ;  /* 0x00000009360472a4 */ /* 0x000fe2000f8e0225 */
[----:B------:R-:W-:Y:S02]  /*61b0*/  @!UP0 UMOV UR5, UR10 ;  /* 0x0000000a00058c82 */ /* 0x000fe40008000000 */
[----:B------:R-:W-:Y:S02]  /*61c0*/  UIMAD UR38, UR5, UR43, UR7 ;  /* 0x0000002b052672a4 */ /* 0x000fe4000f8e0207 */
[----:B------:R-:W-:Y:S11]  /*61d0*/  UIMAD UR37, UR6, UR54, UR4 ;  /* 0x00000036062572a4 */ /* 0x000ff6000f8e0204 */
[----:B------:R-:W-:Y:S01]  /*61e0*/  @!UPT UIADD3 URZ, UPT, UPT, URZ, URZ, URZ ;  /* 0x000000fffffff290 */ /* 0x000fe2000fffe0ff */
.L_x_108:
[----:B------:R-:W-:Y:S01]  /*61f0*/  UISETP.NE.AND UP0, UPT, UR39, 0x1, UPT ;  /* 0x000000012700788c */ /* 0x000fe2000bf05270 */
[----:B------:R-:W-:Y:S01]  /*6200*/  R2UR UR11, R88 ;  /* 0x00000000580b72ca */ /* 0x000fe200000e0000 */
[----:B------:R-:W-:Y:S01]  /*6210*/  USHF.L.U32 UR50, UR30, 0x6, URZ ;  /* 0x000000061e327899 */ /* 0x000fe200080006ff */
[----:B------:R-:W-:Y:S01]  /*6220*/  IADD3 R79, PT, PT, R79, 0x1, RZ ;  /* 0x000000014f4f7810 */ /* 0x000fe20007ffe0ff */
[----:B------:R-:W-:Y:S07]  /*6230*/  USHF.L.U32 UR49, UR31, 0x8, URZ ;  /* 0x000000081f317899 */ /* 0x000fee00080006ff */
[----:B------:R-:W2:Y:S01]  /*6240*/  @!UP0 LDCU.128 UR12, c[0x0][0xb10] ;  /* 0x00016200ff0c87ac */ /* 0x000ea20008000c00 */
[----:B------:R-:W3:Y:S01]  /*6250*/  @!UP0 LDCU UR5, c[0x0][0xb0c] ;  /* 0x00016180ff0587ac */ /* 0x000ee20008000800 */
[----:B------:R-:W4:Y:S01]  /*6260*/  @!UP0 LDCU UR10, c[0x0][0xb20] ;  /* 0x00016400ff0a87ac */ /* 0x000f220008000800 */
[----:B--2---:R-:W-:Y:S02]  /*6270*/  UIMAD.WIDE.U32 UR8, UR38, UR12, URZ ;  /* 0x0000000c260872a5 */ /* 0x004fe4000f8e00ff */
[----:B------:R-:W-:Y:S02]  /*6280*/  UIMAD.WIDE.U32 UR6, UR37, UR15, URZ ;  /* 0x0000000f250672a5 */ /* 0x000fe4000f8e00ff */
[----:B------:R-:W-:Y:S03]  /*6290*/  @!UP0 UISETP.NE.AND UP1, UPT, UR14, 0x1, UPT ;  /* 0x000000010e00888c */ /* 0x000fe6000bf25270 */
[----:B------:R-:W-:Y:S01]  /*62a0*/  @!UP0 UMOV UR4, UR9 ;  /* 0x0000000900048c82 */ /* 0x000fe20008000000 */
[----:B---3--:R-:W-:Y:S02]  /*62b0*/  @!UP0 UISETP.NE.AND UP2, UPT, UR5, 0x1, UPT ;  /* 0x000000010500888c */ /* 0x008fe4000bf45270 */
[----:B------:R-:W-:Y:S01]  /*62c0*/  @!UP0 USHF.R.U32.HI UR4, URZ, UR13, UR4 ;  /* 0x0000000dff048299 */ /* 0x000fe20008011604 */
[----:B------:R-:W-:Y:S02]  /*62d0*/  @!UP0 UMOV UR6, UR7 ;  /* 0x0000000700068c82 */ /* 0x000fe40008000000 */
[----:B----4-:R-:W-:Y:S02]  /*62e0*/  @!UP0 USHF.R.U32.HI UR6, URZ, UR10, UR6 ;  /* 0x0000000aff068299 */ /* 0x010fe40008011606 */
[----:B------:R-:W-:Y:S02]  /*62f0*/  @!UP0 USEL UR7, UR38, UR4, !UP2 ;  /* 0x0000000426078287 */ /* 0x000fe4000d000000 */
[----:B------:R-:W-:Y:S04]  /*6300*/  @!UP0 USEL UR6, UR37, UR6, !UP1 ;  /* 0x0000000625068287 */ /* 0x000fe8000c800000 */
[----:B------:R-:W-:Y:S02]  /*6310*/  @!UP0 UIADD3 UR4, UPT, UPT, -UR7, UR6, URZ ;  /* 0x0000000607048290 */ /* 0x000fe4000fffe1ff */
[----:B------:R-:W-:Y:S02]  /*6320*/  @!UP0 UIADD3 UR6, UPT, UPT, UR7, -UR6, URZ ;  /* 0x8000000607068290 */ /* 0x000fe4000fffe0ff */
[----:B------:R-:W-:Y:S02]  /*6330*/  @!UP0 UIMAD UR38, UR4, UR5, UR38 ;  /* 0x00000005042682a4 */ /* 0x000fe4000f8e0226 */
[----:B------:R-:W-:Y:S02]  /*6340*/  @!UP0 UIMAD UR37, UR6, UR14, UR37 ;  /* 0x0000000e062582a4 */ /* 0x000fe4000f8e0225 */
[----:B------:R-:W-:Y:S09]  /*6350*/  ULOP3.LUT UP0, URZ, UR11, 0x1b0, URZ, 0xc0, !UPT ;  /* 0x000001b00bff7892 */ /* 0x000ff2000f80c0ff */
[----:B------:R-:W-:Y:S05]  /*6360*/  BRA.U !UP0, `(.L_x_109) ;  /* 0x0000000108407547 */ /* 0x000fea000b800000 */
[----:B------:R-:W2:Y:S01]  /*6370*/  LDCU.64 UR8, c[0x4][0x88] ;  /* 0x01001100ff0877ac */ /* 0x000ea20008000a00 */
[----:B------:R-:W-:Y:S01]  /*6380*/  MOV R3, 0x0 ;  /* 0x0000000000037802 */ /* 0x000fe20000000f00 */
[----:B------:R-:W-:Y:S02]  /*6390*/  HFMA2 R12, -RZ, RZ, 0, 5.9604644775390625e-08 ;  /* 0x00000001ff0c7431 */ /* 0x000fe400000001ff */
[----:B------:R-:W-:Y:S02]  /*63a0*/  IMAD.MOV.U32 R8, RZ, RZ, 0x70 ;  /* 0x00000070ff087424 */ /* 0x000fe400078e00ff */
[----:B------:R-:W-:Y:S01]  /*63b0*/  IMAD.MOV.U32 R13, RZ, RZ, RZ ;  /* 0x000000ffff0d7224 */ /* 0x000fe200078e00ff */
[----:B------:R-:W3:Y:S01]  /*63c0*/  LDCU.64 UR6, c[0x4][0x90] ;  /* 0x01001200ff0677ac */ /* 0x000ee20008000a00 */
[----:B------:R-:W4:Y:S01]  /*63d0*/  LDC.64 R2, c[0x4][R3] ;  /* 0x0100000003027b82 */ /* 0x000f220000000a00 */
[----:B------:R-:W1:Y:S01]  /*63e0*/  LDCU.64 UR4, c[0x4][0x8] ;  /* 0x01000100ff0477ac */ /* 0x000e620008000a00 */
[----:B--2---:R-:W-:Y:S01]  /*63f0*/  MOV R5, UR9 ;  /* 0x0000000900057c02 */ /* 0x004fe20008000f00 */
[----:B------:R-:W-:Y:S01]  /*6400*/  IMAD.U32 R4, RZ, RZ, UR8 ;  /* 0x00000008ff047e24 */ /* 0x000fe2000f8e00ff */
[----:B---3--:R-:W-:Y:S01]  /*6410*/  MOV R7, UR7 ;  /* 0x0000000700077c02 */ /* 0x008fe20008000f00 */
[----:B------:R-:W-:Y:S01]  /*6420*/  IMAD.U32 R6, RZ, RZ, UR6 ;  /* 0x00000006ff067e24 */ /* 0x000fe2000f8e00ff */
[----:B-1----:R-:W-:Y:S01]  /*6430*/  MOV R11, UR5 ;  /* 0x00000005000b7c02 */ /* 0x002fe20008000f00 */
[----:B------:R-:W-:Y:S02]  /*6440*/  IMAD.U32 R10, RZ, RZ, UR4 ;  /* 0x00000004ff0a7e24 */ /* 0x000fe4000f8e00ff */
[----:B------:R-:W-:Y:S07]  /*6450*/  LEPC R20, `(.L_x_109) ;  /* 0x000000001014794e */ /* 0x000fee0000000000 */
[----:B----45:R-:W-:Y:S05]  /*6460*/  CALL.ABS.NOINC R2 ;  /* 0x0000000002007343 */ /* 0x030fea0003c00000 */
.L_x_109:
[----:B------:R-:W-:Y:S01]  /*6470*/  LOP3.LUT P0, RZ, R86, 0x1b0, RZ, 0xc0, !PT ;  /* 0x000001b056ff7812 */ /* 0x000fe2000780c0ff */
[----:B------:R-:W-:Y:S11]  /*6480*/  BSSY.RECONVERGENT B6, `(.L_x_110) ;  /* 0x0000013000067945 */ /* 0x000ff60003800200 */
[----:B------:R-:W-:Y:S01]  /*6490*/  @!UPT UIADD3 URZ, UPT, UPT, URZ, URZ, URZ ;  /* 0x000000fffffff290 */ /* 0x000fe2000fffe0ff */
[----:B------:R-:W-:Y:S05]  /*64a0*/  @!P0 BRA `(.L_x_111) ;  /* 0x0000000000408947 */ /* 0x000fea0003800000 */
        /* <DEDUP_REMOVED lines=16> */
.L_x_111:
[----:B------:R-:W-:Y:S05]  /*65b0*/  BSYNC.RECONVERGENT B6 ;  /* 0x0000000000067941 */ /* 0x000fea0003800200 */
.L_x_110:
[----:B------:R-:W-:Y:S01]  /*65c0*/  R2UR UR4, R78 ;  /* 0x000000004e0472ca */ /* 0x000fe200000e0000 */
[----:B------:R-:W-:Y:S01]  /*65d0*/  UISETP.NE.U32.AND UP0, UPT, UR60, URZ, UPT ;  /* 0x000000ff3c00728c */ /* 0x000fe2000bf05070 */
[----:B------:R-:W-:Y:S02]  /*65e0*/  ISETP.NE.U32.AND P4, PT, R72, RZ, PT ;  /* 0x000000ff4800720c */ /* 0x000fe40003f85070 */
[----:B------:R-:W-:Y:S01]  /*65f0*/  ISETP.NE.U32.AND P2, PT, RZ, UR56, PT ;  /* 0x00000038ff007c0c */ /* 0x000fe2000bf45070 */
[----:B------:R-:W-:Y:S01]  /*6600*/  UISETP.NE.AND.EX UP1, UPT, UR61, URZ, UPT, UP0 ;  /* 0x000000ff3d00728c */ /* 0x000fe2000bf25300 */
[----:B------:R-:W-:Y:S01]  /*6610*/  ISETP.NE.AND.EX P4, PT, R73, RZ, PT, P4 ;  /* 0x000000ff4900720c */ /* 0x000fe20003f85340 */
[----:B------:R-:W-:Y:S01]  /*6620*/  UPLOP3.LUT UP0, UPT, UPT, UPT, UPT, 0x40, 0x4 ;  /* 0x000000000004789c */ /* 0x000fe20003f0e870 */
[----:B------:R-:W-:Y:S05]  /*6630*/  ISETP.NE.AND.EX P2, PT, RZ, UR57, PT, P2 ;  /* 0x00000039ff007c0c */ /* 0x000fea000bf45320 */
[----:B------:R-:W-:Y:S06]  /*6640*/  UISETP.NE.AND UP2, UPT, UR4, URZ, UPT ;  /* 0x000000ff0400728c */ /* 0x000fec000bf45270 */
[----:B------:R-:W-:Y:S05]  /*6650*/  PLOP3.LUT P1, PT, PT, PT, UP2, 0x80, 0x8 ;  /* 0x000000000008781c */ /* 0x000fea0003f2f028 */
[----:B------:R-:W-:Y:S06]  /*6660*/  @UP2 UPLOP3.LUT UP0, UPT, UPT, UPT, UP1, 0x80, 0x8 ;  /* 0x000000000008289c */ /* 0x000fec0003f0f010 */
[----:B------:R-:W-:Y:S01]  /*6670*/  PLOP3.LUT P0, PT, PT, PT, UP0, 0x80, 0x8 ;  /* 0x000000000008781c */ /* 0x000fe20003f0f008 */
[----:B------:R-:W-:Y:S01]  /*6680*/  @!UPT UIADD3 URZ, UPT, UPT, URZ, URZ, URZ ;  /* 0x000000fffffff290 */ /* 0x000fe2000fffe0ff */
[----:B------:R-:W-:Y:S11]  /*6690*/  BRA.U !UP1, `(.L_x_112) ;  /* 0x00000001093c7547 */ /* 0x000ff6000b800000 */
[----:B------:R-:W-:Y:S01]  /*66a0*/  UISETP.NE.U32.AND UP0, UPT, UR56, URZ, UPT ;  /* 0x000000ff3800728c */ /* 0x000fe2000bf05070 */
[----:B-1----:R-:W-:Y:S01]  /*66b0*/  HFMA2 R0, -RZ, RZ, 0, 5.9604644775390625e-08 ;  /* 0x00000001ff007431 */ /* 0x002fe200000001ff */
[----:B------:R-:W1:Y:S01]  /*66c0*/  LDCU.64 UR8, c[0x0][0x358] ;  /* 0x00006b00ff0877ac */ /* 0x000e620008000a00 */
[----:B------:R-:W-:Y:S01]  /*66d0*/  IMAD.MOV.U32 R74, RZ, RZ, 0x1 ;  /* 0x00000001ff4a7424 */ /* 0x000fe200078e00ff */
[----:B------:R-:W-:Y:S06]  /*66e0*/  UISETP.NE.AND.EX UP0, UPT, UR57, URZ, UPT, UP0 ;  /* 0x000000ff3900728c */ /* 0x000fec000bf05300 */
[----:B------:R-:W-:Y:S05]  /*66f0*/  PLOP3.LUT P3, PT, PT, PT, UP0, 0x80, 0x8 ;  /* 0x000000000008781c */ /* 0x000fea0003f6f008 */
[----:B------:R-:W2:Y:S01]  /*6700*/  @UP0 LDCU.64 UR4, c[0x0][0x888] ;  /* 0x00011100ff0407ac */ /* 0x000ea20008000a00 */
[----:B------:R-:W-:Y:S07]  /*6710*/  @UP0 UIMAD UR6, UR36, UR60, URZ ;  /* 0x0000003c240602a4 */ /* 0x000fee000f8e02ff */
[----:B------:R-:W-:Y:S01]  /*6720*/  @!P3 PRMT R74, R0, 0x7610, R74 ;  /* 0x00007610004ab816 */ /* 0x000fe2000000004a */
[----:B--2---:R-:W-:Y:S06]  /*6730*/  @UP0 UIMAD.WIDE UR4, UR6, 0x4, UR4 ;  /* 0x00000004060408a5 */ /* 0x004fec000f8e0204 */
[----:B-----5:R-:W-:Y:S01]  /*6740*/  IMAD.U32 R40, RZ, RZ, UR4 ;  /* 0x00000004ff287e24 */ /* 0x020fe2000f8e00ff */
[----:B------:R-:W-:Y:S04]  /*6750*/  MOV R41, UR5 ;  /* 0x0000000500297c02 */ /* 0x000fe80008000f00 */
[----:B------:R-:W2:Y:S01]  /*6760*/  @!UP0 LDCU UR4, c[0x0][0x880] ;  /* 0x00011000ff0487ac */ /* 0x000ea20008000800 */
[----:B-1----:R3:W5:Y:S02]  /*6770*/  @P3 LDG.E R40, desc[UR8][R40.64] ;  /* 0x0000000828283981 */ /* 0x002764000c1e1900 */
[----:B--23--:R-:W-:Y:S02]  /*6780*/  @!P3 IMAD.U32 R40, RZ, RZ, UR4 ;  /* 0x00000004ff28be24 */ /* 0x00cfe4000f8e00ff */
.L_x_112:
[----:B------:R-:W-:Y:S05]  /*6790*/  @!P4 BRA `(.L_x_113) ;  /* 0x000000000024c947 */ /* 0x000fea0003800000 */
[----:B------:R-:W-:Y:S01]  /*67a0*/  ISETP.NE.U32.AND P3, PT, R70, RZ, PT ;  /* 0x000000ff4600720c */ /* 0x000fe20003f65070 */
[----:B------:R-:W2:Y:S03]  /*67b0*/  LDCU.64 UR4, c[0x0][0x358] ;  /* 0x00006b00ff0477ac */ /* 0x000ea60008000a00 */
[----:B------:R-:W-:Y:S11]  /*67c0*/  ISETP.NE.AND.EX P3, PT, R71, RZ, PT, P3 ;  /* 0x000000ff4700720c */ /* 0x000ff60003f65330 */
[----:B------:R-:W-:Y:S02]  /*67d0*/  @!UPT UIADD3 URZ, UPT, UPT, URZ, URZ, URZ ;  /* 0x000000fffffff290 */ /* 0x000fe4000fffe0ff */
[----:B------:R-:W3:Y:S01]  /*67e0*/  @P3 LDC.64 R2, c[0x0][0x8a8] ;  /* 0x00022a00ff023b82 */ /* 0x000ee20000000a00 */
[----:B-1----:R-:W-:Y:S04]  /*67f0*/  @P3 IMAD R0, R72, UR36, RZ ;  /* 0x0000002448003c24 */ /* 0x002fe8000f8e02ff */
[----:B---3--:R-:W-:Y:S05]  /*6800*/  @P3 IMAD.WIDE R2, R0, 0x4, R2 ;  /* 0x0000000400023825 */ /* 0x008fea00078e0202 */
[----:B--2--5:R2:W5:Y:S02]  /*6810*/  @P3 LDG.E R38, desc[UR4][R2.64] ;  /* 0x0000000402263981 */ /* 0x024564000c1e1900 */
[----:B--2---:R-:W3:Y:S02]  /*6820*/  @!P3 LDC R38, c[0x0][0x8a0] ;  /* 0x00022800ff26bb82 */ /* 0x004ee40000000800 */
.L_x_113:
[----:B-----5:R-:W-:Y:S01]  /*6830*/  ISETP.NE.AND P4, PT, R40, RZ, PT ;  /* 0x000000ff2800720c */ /* 0x020fe20003f85270 */
[----:B------:R-:W-:Y:S01]  /*6840*/  BSSY B1, `(.L_x_114) ;  /* 0x0000042000017945 */ /* 0x000fe20003800000 */
[----:B------:R-:W-:Y:S01]  /*6850*/  SEL R5, RZ, 0xffffffff, P2 ;  /* 0xffffffffff057807 */ /* 0x000fe20001000000 */
[----:B------:R-:W-:Y:S01]  /*6860*/  IMAD.MOV.U32 R53, RZ, RZ, 0x1 ;  /* 0x00000001ff357424 */ /* 0x000fe200078e00ff */
[----:B------:R-:W-:Y:S02]  /*6870*/  LOP3.LUT P3, RZ, R74, 0xff, RZ, 0xc0, !PT ;  /* 0x000000ff4aff7812 */ /* 0x000fe4000786c0ff */
[----:B------:R-:W-:Y:S02]  /*6880*/  CS2R R46, SRZ ;  /* 0x00000000002e7805 */ /* 0x000fe4000001ff00 */
[----:B-1----:R-:W-:Y:S02]  /*6890*/  @P1 SEL R0, RZ, 0xffffffff, P4 ;  /* 0xffffffffff001807 */ /* 0x002fe40002000000 */
[----:B------:R-:W-:Y:S02]  /*68a0*/  CS2R R44, SRZ ;  /* 0x00000000002c7805 */ /* 0x000fe4000001ff00 */
[----:B------:R-:W-:Y:S02]  /*68b0*/  LEA R2, R82, UR44, 0x3 ;  /* 0x0000002c52027c11 */ /* 0x000fe4000f8e18ff */
[----:B------:R-:W-:Y:S02]  /*68c0*/  CS2R R50, SRZ ;  /* 0x0000000000327805 */ /* 0x000fe4000001ff00 */
[----:B------:R-:W-:Y:S02]  /*68d0*/  @P0 SEL R0, R5, R0, !P3 ;  /* 0x0000000005000207 */ /* 0x000fe40005800000 */
[----:B------:R-:W-:Y:S02]  /*68e0*/  CS2R R48, SRZ ;  /* 0x0000000000307805 */ /* 0x000fe4000001ff00 */
[----:B------:R-:W-:Y:S02]  /*68f0*/  LEA R52, R36, UR44, 0x3 ;  /* 0x0000002c24347c11 */ /* 0x000fe4000f8e18ff */
[----:B------:R-:W-:Y:S02]  /*6900*/  @P1 LOP3.LUT R0, R0, 0x1, RZ, 0xc0, !PT ;  /* 0x0000000100001812 */ /* 0x000fe400078ec0ff */
[----:B------:R-:W-:Y:S02]  /*6910*/  SHF.L.U32 R3, R84, 0x1f, RZ ;  /* 0x0000001f54037819 */ /* 0x000fe400000006ff */
[----:B------:R-:W-:Y:S02]  /*6920*/  ISETP.NE.U32.OR P6, PT, R0, 0x1, !P1 ;  /* 0x000000010000780c */ /* 0x000fe40004fc5470 */
[----:B------:R-:W-:Y:S02]  /*6930*/  PLOP3.LUT P2, PT, PT, PT, UP1, 0x80, 0x8 ;  /* 0x000000000008781c */ /* 0x000fe40003f4f018 */
[----:B------:R-:W-:Y:S02]  /*6940*/  LEA.HI R39, R36, R36, RZ, 0x1 ;  /* 0x0000002424277211 */ /* 0x000fe400078f08ff */
[----:B------:R-:W-:Y:S02]  /*6950*/  SEL R4, RZ, 0xffffffff, P4 ;  /* 0xffffffffff047807 */ /* 0x000fe40002000000 */
[----:B------:R-:W-:Y:S05]  /*6960*/  P2R R61, PR, RZ, 0x40 ;  /* 0x00000040ff3d7803 */ /* 0x000fea0000000000 */
[----:B------:R-:W-:Y:S02]  /*6970*/  @P6 SHF.L.U32 R0, R81, 0x1f, RZ ;  /* 0x0000001f51006819 */ /* 0x000fe400000006ff */
[----:B------:R-:W-:Y:S02]  /*6980*/  @P2 SEL R4, R5, R4, !P3 ;  /* 0x0000000405042207 */ /* 0x000fe40005800000 */
[----:B------:R1:W2:Y:S02]  /*6990*/  @P6 SYNCS.PHASECHK.TRANS64.TRYWAIT P1, [R2+URZ+0x140], R0 ;  /* 0x00014000020065a7 */ /* 0x0002a400080211ff */
[----:B------:R-:W-:Y:S04]  /*69a0*/  LOP3.LUT R4, R4, 0x1, RZ, 0xc0, !PT ;  /* 0x0000000104047812 */ /* 0x000fe800078ec0ff */
[----:B------:R-:W-:Y:S04]  /*69b0*/  ISETP.NE.U32.AND P5, PT, R4, 0x1, PT ;  /* 0x000000010400780c */ /* 0x000fe80003fa5070 */
[----:B------:R-:W-:Y:S01]  /*69c0*/  P2R R54, PR, RZ, 0x20 ;  /* 0x00000020ff367803 */ /* 0x000fe20000000000 */
[----:B------:R4:W3:Y:S01]  /*69d0*/  SYNCS.PHASECHK.TRANS64.TRYWAIT P0, [R52+URZ+0x1b0], R3 ;  /* 0x0001b003340075a7 */ /* 0x0008e200080011ff */
[C---:B-1----:R-:W-:Y:S01]  /*69e0*/  IMAD.SHL.U32 R0, R39.reuse, 0x80, RZ ;  /* 0x0000008027007824 */ /* 0x042fe200078e00ff */
[----:B------:R-:W-:Y:S04]  /*69f0*/  LOP3.LUT R39, R39, 0xffe, RZ, 0xc0, !PT ;  /* 0x00000ffe27277812 */ /* 0x000fe800078ec0ff */
[----:B------:R-:W-:Y:S01]  /*6a00*/  LOP3.LUT R0, R0, 0xffffff00, RZ, 0xc0, !PT ;  /* 0xffffff0000007812 */ /* 0x000fe200078ec0ff */
[----:B------:R-:W-:Y:S04]  /*6a10*/  IMAD.IADD R39, R36, 0x1, -R39 ;  /* 0x0000000124277824 */ /* 0x000fe800078e0a27 */
[----:B------:R-:W-:Y:S04]  /*6a20*/  IMAD.IADD R0, R37, 0x1, R0 ;  /* 0x0000000125007824 */ /* 0x000fe800078e0200 */
[----:B------:R-:W-:Y:S01]  /*6a30*/  IMAD R39, R39, 0x100000, R0 ;  /* 0x0010000027277824 */ /* 0x000fe200078e0200 */
[----:B--2---:R-:W-:Y:S01]  /*6a40*/  @P6 SEL R53, RZ, 0x1, !P1 ;  /* 0x00000001ff356807 */ /* 0x004fe20004800000 */
[----:B----4-:R-:W-:Y:S06]  /*6a50*/  @!P6 BRA `(.L_x_115) ;  /* 0x000000000080e947 */ /* 0x010fec0003800000 */
[----:B------:R-:W-:Y:S01]  /*6a60*/  @P5 IMAD R5, R82, 0x1000, R69 ;  /* 0x0000100052055824 */ /* 0x000fe200078e0245 */
[----:B------:R-:W-:Y:S01]  /*6a70*/  ISETP.NE.AND P1, PT, R53, RZ, PT ;  /* 0x000000ff3500720c */ /* 0x000fe20003f25270 */
[----:B------:R-:W-:Y:S01]  /*6a80*/  BSSY B0, `(.L_x_116) ;  /* 0x000000b000007945 */ /* 0x000fe20003800000 */
[----:B------:R-:W-:Y:S01]  /*6a90*/  CS2R R50, SRZ ;  /* 0x0000000000327805 */ /* 0x000fe2000001ff00 */
[----:B------:R-:W-:Y:S01]  /*6aa0*/  @P5 VIADD R4, R5, UR44 ;  /* 0x0000002c05045c36 */ /* 0x000fe20008000000 */
[----:B------:R-:W-:Y:S02]  /*6ab0*/  CS2R R48, SRZ ;  /* 0x0000000000307805 */ /* 0x000fe4000001ff00 */
[----:B------:R-:W-:Y:S02]  /*6ac0*/  CS2R R46, SRZ ;  /* 0x00000000002e7805 */ /* 0x000fe4000001ff00 */
[----:B------:R-:W-:Y:S01]  /*6ad0*/  CS2R R44, SRZ ;  /* 0x00000000002c7805 */ /* 0x000fe2000001ff00 */
[----:B------:R-:W-:Y:S04]  /*6ae0*/  @P5 IMAD R4, R85, -0x10, R4 ;  /* 0xfffffff055045824 */ /* 0x000fe800078e0204 */
[----:B------:R-:W-:Y:S05]  /*6af0*/  @P1 BRA `(.L_x_117) ;  /* 0x00000000000c1947 */ /* 0x000fea0003800000 */
[----:B------:R-:W-:Y:S04]  /*6b00*/  SHF.L.U32 R0, R81, 0x1f, RZ ;  /* 0x0000001f51007819 */ /* 0x000fe800000006ff */
[----:B------:R-:W1:Y:S02]  /*6b10*/  SYNCS.PHASECHK.TRANS64.TRYWAIT P1, [R2+URZ+0x140], R0 ;  /* 0x00014000020075a7 */ /* 0x000e6400080211ff */
[----:B-1----:R-:W-:Y:S05]  /*6b20*/  @!P1 BRA `(.L_x_118) ;  /* 0x0000004400a89947 */ /* 0x002fea0003800000 */
.L_x_117:
[----:B------:R-:W-:Y:S05]  /*6b30*/  BSYNC B0 ;  /* 0x0000000000007941 */ /* 0x000fea0003800000 */
.L_x_116:
[----:B------:R-:W-:Y:S01]  /*6b40*/  ISETP.NE.AND P1, PT, R54, RZ, PT ;  /* 0x000000ff3600720c */ /* 0x000fe20003f25270 */
[----:B-1----:R-:W-:Y:S02]  /*6b50*/  VIADD R2, R2, 0x160 ;  /* 0x0000016002027836 */ /* 0x002fe40000000000 */
[----:B------:R-:W-:Y:S02]  /*6b60*/  IMAD.U32 R0, RZ, RZ, UR45 ;  /* 0x0000002dff007e24 */ /* 0x000fe4000f8e00ff */
[----:B------:R-:W-:Y:S03]  /*6b70*/  VIADD R82, R82, 0x1 ;  /* 0x0000000152527836 */ /* 0x000fe60000000000 */
[----:B------:R-:W-:Y:S05]  /*6b80*/  PRMT R0, R0, 0x654, R2 ;  /* 0x0000065400007816 */ /* 0x000fea0000000002 */
[----:B------:R1:W2:Y:S04]  /*6b90*/  @P1 LDS.128 R48, [R5+UR44+0x400] ;  /* 0x0004002c05301984 */ /* 0x0002a80008000c00 */
[----:B------:R1:W4:Y:S01]  /*6ba0*/  @P1 LDS.128 R44, [R4+0x410] ;  /* 0x00041000042c1984 */ /* 0x0003220000000c00 */
[C---:B------:R-:W-:Y:S01]  /*6bb0*/  ISETP.NE.AND P1, PT, R82.reuse, 0x4, PT ;  /* 0x000000045200780c */ /* 0x040fe20003f25270 */
[----:B------:R-:W-:Y:S01]  /*6bc0*/  @!PT LDS RZ, [RZ] ;  /* 0x00000000fffff984 */ /* 0x000fe20000000800 */
[----:B------:R-:W-:Y:S01]  /*6bd0*/  @!PT LDS RZ, [RZ] ;  /* 0x00000000fffff984 */ /* 0x000fe20000000800 */
[----:B------:R-:W-:Y:S01]  /*6be0*/  @!PT LDS RZ, [RZ] ;  /* 0x00000000fffff984 */ /* 0x000fe20000000800 */
[----:B------:R-:W-:Y:S01]  /*6bf0*/  @!PT LDS RZ, [RZ] ;  /* 0x00000000fffff984 */ /* 0x000fe20000000800 */
[----:B------:R5:W-:Y:S06]  /*6c00*/  MEMBAR.ALL.CTA ;  /* 0x0000000000007992 */ /* 0x000bec0000008000 */
[----:B-----5:R-:W5:Y:S01]  /*6c10*/  FENCE.VIEW.ASYNC.S ;  /* 0x00000000000073c6 */ /* 0x020f620000000000 */
[----:B------:R-:W-:Y:S01]  /*6c20*/  SEL R82, R82, RZ, P1 ;  /* 0x000000ff52527207 */ /* 0x000fe20000800000 */
[----:B-----5:R5:W-:Y:S02]  /*6c30*/  SYNCS.ARRIVE.TRANS64.RED.A1T0 RZ, [R0+URZ], RZ ;  /* 0x000000ff00ff79a7 */ /* 0x020be400081004ff */
[----:B-----5:R-:W-:Y:S04]  /*6c40*/  SEL R0, RZ, 0x1, P1 ;  /* 0x00000001ff007807 */ /* 0x020fe80000800000 */
[----:B-12---:R-:W-:Y:S02]  /*6c50*/  LOP3.LUT R81, R81, R0, RZ, 0x3c, !PT ;  /* 0x0000000051517212 */ /* 0x006fe400078e3cff */
.L_x_115:
[----:B------:R-:W-:Y:S05]  /*6c60*/  BSYNC B1 ;  /* 0x0000000000017941 */ /* 0x000fea0003800000 */
.L_x_114:
[----:B------:R-:W-:Y:S04]  /*6c70*/  SHF.R.U32.HI R0, RZ, 0x15, R39 ;  /* 0x00000015ff007819 */ /* 0x000fe80000011627 */
[----:B------:R-:W-:Y:S01]  /*6c80*/  LOP3.LUT P1, RZ, R0, 0x3, R75, 0x48, !PT ;  /* 0x0000000300ff7812 */ /* 0x000fe2000782484b */
[----:B------:R-:W-:Y:S01]  /*6c90*/  @!UPT UIADD3 URZ, UPT, UPT, URZ, URZ, URZ ;  /* 0x000000fffffff290 */ /* 0x000fe2000fffe0ff */
[----:B---3--:R-:W-:Y:S11]  /*6ca0*/  @P0 BRA `(.L_x_119) ;  /* 0x0000000000080947 */ /* 0x008ff60003800000 */
[----:B------:R-:W1:Y:S02]  /*6cb0*/  SYNCS.PHASECHK.TRANS64.TRYWAIT P0, [R52+URZ+0x1b0], R3 ;  /* 0x0001b003340075a7 */ /* 0x000e6400080011ff */
[----:B-1----:R-:W-:Y:S05]  /*6cc0*/  @!P0 BRA `(.L_x_120) ;  /* 0x0000004400548947 */ /* 0x002fea0003800000 */
.L_x_119:
[----:B------:R-:W-:Y:S05]  /*6cd0*/  @!P1 BRA `(.L_x_121) ;  /* 0x0000000000409947 */ /* 0x000fea0003800000 */
[----:B------:R-:W2:Y:S01]  /*6ce0*/  LDCU.64 UR8, c[0x4][0x78] ;  /* 0x01000f00ff0877ac */ /* 0x000ea20008000a00 */
[----:B-1----:R-:W-:Y:S01]  /*6cf0*/  MOV R3, 0x0 ;  /* 0x0000000000037802 */ /* 0x002fe20000000f00 */
[----:B------:R-:W-:Y:S02]  /*6d00*/  HFMA2 R12, -RZ, RZ, 0, 5.9604644775390625e-08 ;  /* 0x00000001ff0c7431 */ /* 0x000fe400000001ff */
[----:B------:R-:W-:Y:S02]  /*6d10*/  IMAD.MOV.U32 R8, RZ, RZ, 0x192 ;  /* 0x00000192ff087424 */ /* 0x000fe400078e00ff */
[----:B------:R-:W-:Y:S01]  /*6d20*/  IMAD.MOV.U32 R13, RZ, RZ, RZ ;  /* 0x000000ffff0d7224 */ /* 0x000fe200078e00ff */
[----:B------:R-:W1:Y:S01]  /*6d30*/  LDCU.64 UR6, c[0x4][0x80] ;  /* 0x01001000ff0677ac */ /* 0x000e620008000a00 */
[----:B------:R-:W3:Y:S01]  /*6d40*/  LDC.64 R2, c[0x4][R3] ;  /* 0x0100000003027b82 */ /* 0x000ee20000000a00 */
[----:B------:R-:W5:Y:S01]  /*6d50*/  LDCU.64 UR4, c[0x4][0x18] ;  /* 0x01000300ff0477ac */ /* 0x000f620008000a00 */
[----:B--2---:R-:W-:Y:S01]  /*6d60*/  MOV R5, UR9 ;  /* 0x0000000900057c02 */ /* 0x004fe20008000f00 */
[----:B------:R-:W-:Y:S01]  /*6d70*/  IMAD.U32 R4, RZ, RZ, UR8 ;  /* 0x00000008ff047e24 */ /* 0x000fe2000f8e00ff */
[----:B-1----:R-:W-:Y:S01]  /*6d80*/  MOV R7, UR7 ;  /* 0x0000000700077c02 */ /* 0x002fe20008000f00 */
[----:B------:R-:W-:Y:S01]  /*6d90*/  IMAD.U32 R6, RZ, RZ, UR6 ;  /* 0x00000006ff067e24 */ /* 0x000fe2000f8e00ff */
[----:B-----5:R-:W-:Y:S01]  /*6da0*/  MOV R11, UR5 ;  /* 0x00000005000b7c02 */ /* 0x020fe20008000f00 */
[----:B------:R-:W-:Y:S02]  /*6db0*/  IMAD.U32 R10, RZ, RZ, UR4 ;  /* 0x00000004ff0a7e24 */ /* 0x000fe4000f8e00ff */
[----:B------:R-:W-:Y:S07]  /*6dc0*/  LEPC R20, `(.L_x_121) ;  /* 0x000000001014794e */ /* 0x000fee0000000000 */
[----:B---34-:R-:W-:Y:S05]  /*6dd0*/  CALL.ABS.NOINC R2 ;  /* 0x0000000002007343 */ /* 0x018fea0003c00000 */
.L_x_121:
[----:B------:R-:W-:Y:S05]  /*6de0*/  WARPSYNC.ALL ;  /* 0x0000000000007948 */ /* 0x000fea0003800000 */
[----:B------:R-:W-:Y:S01]  /*6df0*/  R2UR UR4, R39 ;  /* 0x00000000270472ca */ /* 0x000fe200000e0000 */
[----:B------:R-:W-:Y:S01]  /*6e00*/  BSSY.RECONVERGENT B0, `(.L_x_122) ;  /* 0x00000a0000007945 */ /* 0x000fe20003800200 */
[C---:B------:R-:W-:Y:S02]  /*6e10*/  SHF.L.U32 R2, R48.reuse, 0x10, RZ ;  /* 0x0000001030027819 */ /* 0x040fe400000006ff */
[C---:B-1----:R-:W-:Y:S02]  /*6e20*/  PRMT R3, R48.reuse, 0x8880, RZ ;  /* 0x0000888030037816 */ /* 0x042fe400000000ff */
[----:B------:R-:W-:Y:S02]  /*6e30*/  SHF.L.U32 R41, R48, 0x8, RZ ;  /* 0x0000000830297819 */ /* 0x000fe400000006ff */
[----:B------:R-:W-:Y:S02]  /*6e40*/  SHF.L.U32 R42, R49, 0x10, RZ ;  /* 0x00000010312a7819 */ /* 0x000fe400000006ff */
[----:B------:R-:W-:Y:S02]  /*6e50*/  IADD3 R60, PT, PT, R69, UR44, RZ ;  /* 0x0000002c453c7c10 */ /* 0x000fe4000fffe0ff */
[----:B------:R-:W-:Y:S01]  /*6e60*/  SHF.R.S32.HI R42, RZ, 0x18, R42 ;  /* 0x00000018ff2a7819 */ /* 0x000fe2000001142a */
[----:B------:R-:W-:Y:S01]  /*6e70*/  LDTM.16dp32bit_t0_t15.x32 R4, tmem[UR4] ;  /* 0x00000004000479ee */ /* 0x000fe20008a80000 */
[----:B------:R-:W1:Y:S01]  /*6e80*/  LDTM.16dp32bit_t16_t31.x32 R4, tmem[UR4+0x20] ;  /* 0x00002004000479ee */ /* 0x000e620008aa0000 */
[----:B------:R-:W-:Y:S02]  /*6e90*/  SHF.L.U32 R55, R80, 0x4, RZ ;  /* 0x0000000450377819 */ /* 0x000fe400000006ff */
[----:B------:R-:W-:Y:S02]  /*6ea0*/  ISETP.NE.AND P0, PT, R87, RZ, PT ;  /* 0x000000ff5700720c */ /* 0x000fe40003f05270 */
[----:B------:R-:W-:Y:S02]  /*6eb0*/  IADD3 R89, PT, PT, R60, R55, RZ ;  /* 0x000000373c597210 */ /* 0x000fe40007ffe0ff */
[----:B------:R-:W-:Y:S01]  /*6ec0*/  ISETP.NE.AND P6, PT, R61, RZ, PT ;  /* 0x000000ff3d00720c */ /* 0x000fe20003fc5270 */
[C---:B-1----:R-:W-:Y:S01]  /*6ed0*/  IMAD R0, R38.reuse, R4, RZ ;  /* 0x0000000426007224 */ /* 0x042fe200078e02ff */
[----:B------:R-:W-:Y:S01]  /*6ee0*/  SHF.R.S32.HI R4, RZ, 0x18, R2 ;  /* 0x00000018ff047819 */ /* 0x000fe20000011402 */
[C---:B------:R-:W-:Y:S01]  /*6ef0*/  IMAD R2, R38.reuse, R5, RZ ;  /* 0x0000000526027224 */ /* 0x040fe200078e02ff */
[----:B------:R-:W-:Y:S01]  /*6f00*/  SHF.R.S32.HI R5, RZ, 0x18, R41 ;  /* 0x00000018ff057819 */ /* 0x000fe20000011429 */
[----:B------:R-:W-:Y:S01]  /*6f10*/  IMAD R0, R3, R40, R0 ;  /* 0x0000002803007224 */ /* 0x000fe200078e0200 */
[----:B------:R-:W-:Y:S01]  /*6f20*/  PRMT R41, R49, 0x8880, RZ ;  /* 0x0000888031297816 */ /* 0x000fe200000000ff */
[----:B------:R-:W-:Y:S02]  /*6f30*/  IMAD R3, R38, R6, RZ ;  /* 0x0000000626037224 */ /* 0x000fe400078e02ff */
[-C--:B------:R-:W-:Y:S01]  /*6f40*/  IMAD R2, R4, R40.reuse, R2 ;  /* 0x0000002804027224 */ /* 0x080fe200078e0202 */
[----:B------:R-:W-:Y:S01]  /*6f50*/  SHF.R.S32.HI R4, RZ, 0x18, R48 ;  /* 0x00000018ff047819 */ /* 0x000fe20000011430 */
[----:B------:R-:W-:Y:S02]  /*6f60*/  IMAD R7, R38, R7, RZ ;  /* 0x0000000726077224 */ /* 0x000fe400078e02ff */
[-C--:B------:R-:W-:Y:S02]  /*6f70*/  IMAD R3, R5, R40.reuse, R3 ;  /* 0x0000002805037224 */ /* 0x080fe400078e0203 */
[----:B------:R-:W-:Y:S02]  /*6f80*/  IMAD R7, R4, R40, R7 ;  /* 0x0000002804077224 */ /* 0x000fe400078e0207 */
[C---:B------:R-:W-:Y:S02]  /*6f90*/  IMAD R6, R38.reuse, R11, RZ ;  /* 0x0000000b26067224 */ /* 0x040fe400078e02ff */
[C---:B------:R-:W-:Y:S01]  /*6fa0*/  IMAD R11, R38.reuse, R16, RZ ;  /* 0x00000010260b7224 */ /* 0x040fe200078e02ff */
[----:B------:R-:W-:Y:S01]  /*6fb0*/  I2IP.S8.S32.SAT R56, R7, R3, RZ ;  /* 0x0000000307387239 */ /* 0x000fe200000014ff */
[C---:B------:R-:W-:Y:S02]  /*6fc0*/  IMAD R16, R38.reuse, R21, RZ ;  /* 0x0000001526107224 */ /* 0x040fe400078e02ff */
[----:B------:R-:W-:Y:S01]  /*6fd0*/  IMAD R21, R38, R26, RZ ;  /* 0x0000001a26157224 */ /* 0x000fe200078e02ff */
[----:B------:R-:W-:Y:S01]  /*6fe0*/  I2IP.S8.S32.SAT R56, R2, R0, R56 ;  /* 0x0000000002387239 */ /* 0x000fe20000001438 */
[C---:B------:R-:W-:Y:S01]  /*6ff0*/  IMAD R26, R38.reuse, R31, RZ ;  /* 0x0000001f261a7224 */ /* 0x040fe200078e02ff */
[----:B------:R-:W-:Y:S01]  /*7000*/  SHF.R.S32.HI R2, RZ, 0x18, R49 ;  /* 0x00000018ff027819 */ /* 0x000fe20000011431 */
[C---:B------:R-:W-:Y:S02]  /*7010*/  IMAD R3, R38.reuse, R8, RZ ;  /* 0x0000000826037224 */ /* 0x040fe400078e02ff */
[----:B------:R-:W-:Y:S02]  /*7020*/  IMAD.SHL.U32 R31, R49, 0x100, RZ ;  /* 0x00000100311f7824 */ /* 0x000fe400078e00ff */
[C---:B------:R-:W-:Y:S02]  /*7030*/  IMAD R8, R38.reuse, R13, RZ ;  /* 0x0000000d26087224 */ /* 0x040fe400078e02ff */
[C---:B------:R-:W-:Y:S01]  /*7040*/  IMAD R13, R38.reuse, R18, RZ ;  /* 0x00000012260d7224 */ /* 0x040fe200078e02ff */
[----:B------:R-:W-:Y:S01]  /*7050*/  SHF.R.S32.HI R0, RZ, 0x18, R31 ;  /* 0x00000018ff007819 */ /* 0x000fe2000001141f */
[----:B------:R-:W-:Y:S01]  /*7060*/  IMAD R18, R38, R23, RZ ;  /* 0x0000001726127224 */ /* 0x000fe200078e02ff */
[----:B------:R-:W-:Y:S01]  /*7070*/  SHF.L.U32 R31, R50, 0x10, RZ ;  /* 0x00000010321f7819 */ /* 0x000fe200000006ff */
[C---:B------:R-:W-:Y:S02]  /*7080*/  IMAD R4, R38.reuse, R9, RZ ;  /* 0x0000000926047224 */ /* 0x040fe400078e02ff */
[C---:B------:R-:W-:Y:S01]  /*7090*/  IMAD R23, R38.reuse, R28, RZ ;  /* 0x0000001c26177224 */ /* 0x040fe200078e02ff */
[----:B------:R-:W-:Y:S01]  /*70a0*/  SHF.R.S32.HI R31, RZ, 0x18, R31 ;  /* 0x00000018ff1f7819 */ /* 0x000fe2000001141f */
[C---:B------:R-:W-:Y:S02]  /*70b0*/  IMAD R7, R38.reuse, R12, RZ ;  /* 0x0000000c26077224 */ /* 0x040fe400078e02ff */
[----:B------:R-:W-:Y:S01]  /*70c0*/  IMAD R28, R38, R33, RZ ;  /* 0x00000021261c7224 */ /* 0x000fe200078e02ff */
[----:B------:R-:W-:Y:S01]  /*70d0*/  PRMT R33, R50, 0x8880, RZ ;  /* 0x0000888032217816 */ /* 0x000fe200000000ff */
[----:B------:R-:W-:Y:S02]  /*70e0*/  IMAD R3, R41, R40, R3 ;  /* 0x0000002829037224 */ /* 0x000fe400078e0203 */
[C---:B------:R-:W-:Y:S02]  /*70f0*/  IMAD R12, R38.reuse, R17, RZ ;  /* 0x00000011260c7224 */ /* 0x040fe400078e02ff */
[C---:B------:R-:W-:Y:S02]  /*7100*/  IMAD R5, R38.reuse, R10, RZ ;  /* 0x0000000a26057224 */ /* 0x040fe400078e02ff */
[----:B------:R-:W-:Y:S02]  /*7110*/  IMAD R17, R38, R22, RZ ;  /* 0x0000001626117224 */ /* 0x000fe400078e02ff */
[----:B------:R-:W-:Y:S02]  /*7120*/  IMAD R4, R42, R40, R4 ;  /* 0x000000282a047224 */ /* 0x000fe400078e0204 */
[C---:B------:R-:W-:Y:S02]  /*7130*/  IMAD R22, R38.reuse, R27, RZ ;  /* 0x0000001b26167224 */ /* 0x040fe400078e02ff */
[----:B------:R-:W-:Y:S01]  /*7140*/  IMAD R27, R38, R32, RZ ;  /* 0x00000020261b7224 */ /* 0x000fe200078e02ff */
[----:B------:R-:W-:Y:S01]  /*7150*/  SHF.L.U32 R32, R50, 0x8, RZ ;  /* 0x0000000832207819 */ /* 0x000fe200000006ff */
[-C--:B------:R-:W-:Y:S02]  /*7160*/  IMAD R5, R0, R40.reuse, R5 ;  /* 0x0000002800057224 */ /* 0x080fe400078e0205 */
[----:B------:R-:W-:Y:S01]  /*7170*/  IMAD.MOV.U32 R0, RZ, RZ, R33 ;  /* 0x000000ffff007224 */ /* 0x000fe200078e0021 */
[----:B------:R-:W-:Y:S01]  /*7180*/  SHF.R.S32.HI R32, RZ, 0x18, R32 ;  /* 0x00000018ff207819 */ /* 0x000fe20000011420 */
[-C--:B------:R-:W-:Y:S01]  /*7190*/  IMAD R6, R2, R40.reuse, R6 ;  /* 0x0000002802067224 */ /* 0x080fe200078e0206 */
[----:B------:R-:W-:Y:S01]  /*71a0*/  SHF.R.S32.HI R2, RZ, 0x18, R50 ;  /* 0x00000018ff027819 */ /* 0x000fe20000011432 */
[----:B------:R-:W-:Y:S01]  /*71b0*/  IMAD R7, R0, R40, R7 ;  /* 0x0000002800077224 */ /* 0x000fe200078e0207 */
[----:B------:R-:W-:Y:S01]  /*71c0*/  PRMT R0, R51, 0x8880, RZ ;  /* 0x0000888033007816 */ /* 0x000fe200000000ff */
[----:B------:R-:W-:Y:S01]  /*71d0*/  IMAD R9, R38, R14, RZ ;  /* 0x0000000e26097224 */ /* 0x000fe200078e02ff */
[----:B------:R-:W-:Y:S01]  /*71e0*/  I2IP.S8.S32.SAT R6, R6, R5, RZ ;  /* 0x0000000506067239 */ /* 0x000fe200000014ff */
[-C--:B------:R-:W-:Y:S01]  /*71f0*/  IMAD R8, R31, R40.reuse, R8 ;  /* 0x000000281f087224 */ /* 0x080fe200078e0208 */
[C---:B------:R-:W-:Y:S01]  /*7200*/  SHF.L.U32 R31, R51.reuse, 0x8, RZ ;  /* 0x00000008331f7819 */ /* 0x040fe200000006ff */
[----:B------:R-:W-:Y:S01]  /*7210*/  IMAD R10, R38, R15, RZ ;  /* 0x0000000f260a7224 */ /* 0x000fe200078e02ff */
[----:B------:R-:W-:Y:S01]  /*7220*/  I2IP.S8.S32.SAT R57, R4, R3, R6 ;  /* 0x0000000304397239 */ /* 0x000fe20000001406 */
[-C--:B------:R-:W-:Y:S01]  /*7230*/  IMAD R9, R32, R40.reuse, R9 ;  /* 0x0000002820097224 */ /* 0x080fe200078e0209 */
[----:B------:R-:W-:Y:S01]  /*7240*/  SHF.R.S32.HI R5, RZ, 0x18, R31 ;  /* 0x00000018ff057819 */ /* 0x000fe2000001141f */
[-C--:B------:R-:W-:Y:S01]  /*7250*/  IMAD R10, R2, R40.reuse, R10 ;  /* 0x00000028020a7224 */ /* 0x080fe200078e020a */
[----:B------:R-:W-:Y:S01]  /*7260*/  SHF.L.U32 R2, R51, 0x10, RZ ;  /* 0x0000001033027819 */ /* 0x000fe200000006ff */
[----:B------:R-:W-:Y:S01]  /*7270*/  IMAD R11, R0, R40, R11 ;  /* 0x00000028000b7224 */ /* 0x000fe200078e020b */
[----:B------:R-:W-:Y:S01]  /*7280*/  SHF.R.S32.HI R0, RZ, 0x18, R51 ;  /* 0x00000018ff007819 */ /* 0x000fe20000011433 */
[C---:B------:R-:W-:Y:S01]  /*7290*/  IMAD R15, R38.reuse, R20, RZ ;  /* 0x00000014260f7224 */ /* 0x040fe200078e02ff */
[----:B------:R-:W-:Y:S01]  /*72a0*/  SHF.R.S32.HI R2, RZ, 0x18, R2 ;  /* 0x00000018ff027819 */ /* 0x000fe20000011402 */
[C---:B------:R-:W-:Y:S01]  /*72b0*/  IMAD R14, R38.reuse, R19, RZ ;  /* 0x00000013260e7224 */ /* 0x040fe200078e02ff */
[C---:B----4-:R-:W-:Y:S01]  /*72c0*/  SHF.L.U32 R4, R45.reuse, 0x10, RZ ;  /* 0x000000102d047819 */ /* 0x050fe200000006ff */
[----:B------:R-:W-:Y:S01]  /*72d0*/  IMAD R19, R38, R24, RZ ;  /* 0x0000001826137224 */ /* 0x000fe200078e02ff */
[----:B------:R-:W-:Y:S01]  /*72e0*/  PRMT R3, R45, 0x8880, RZ ;  /* 0x000088802d037816 */ /* 0x000fe200000000ff */
[-C--:B------:R-:W-:Y:S01]  /*72f0*/  IMAD R12, R2, R40.reuse, R12 ;  /* 0x00000028020c7224 */ /* 0x080fe200078e020c */
[----:B------:R-:W-:Y:S01]  /*7300*/  PRMT R2, R44, 0x8880, RZ ;  /* 0x000088802c027816 */ /* 0x000fe200000000ff */
[-C--:B------:R-:W-:Y:S01]  /*7310*/  IMAD R13, R5, R40.reuse, R13 ;  /* 0x00000028050d7224 */ /* 0x080fe200078e020d */
[----:B------:R-:W-:Y:S01]  /*7320*/  SHF.R.S32.HI R4, RZ, 0x18, R4 ;  /* 0x00000018ff047819 */ /* 0x000fe20000011404 */
[----:B------:R-:W-:Y:S01]  /*7330*/  IMAD R14, R0, R40, R14 ;  /* 0x00000028000e7224 */ /* 0x000fe200078e020e */
[----:B------:R-:W-:Y:S01]  /*7340*/  MOV R0, R2 ;  /* 0x0000000200007202 */ /* 0x000fe20000000f00 */
[----:B------:R-:W-:Y:S01]  /*7350*/  IMAD.U32 R5, R44, 0x10000, RZ ;  /* 0x000100002c057824 */ /* 0x000fe200078e00ff */
[----:B------:R-:W-:Y:S01]  /*7360*/  I2IP.S8.S32.SAT R9, R10, R9, RZ ;  /* 0x000000090a097239 */ /* 0x000fe200000014ff */
[----:B------:R-:W-:Y:S01]  /*7370*/  IMAD R20, R38, R25, RZ ;  /* 0x0000001926147224 */ /* 0x000fe200078e02ff */
[----:B------:R-:W-:Y:S01]  /*7380*/  I2IP.S8.S32.SAT R13, R14, R13, RZ ;  /* 0x0000000d0e0d7239 */ /* 0x000fe200000014ff */
[----:B------:R-:W-:Y:S01]  /*7390*/  IMAD R15, R0, R40, R15 ;  /* 0x00000028000f7224 */ /* 0x000fe200078e020f */
[----:B------:R-:W-:Y:S01]  /*73a0*/  SHF.R.S32.HI R2, RZ, 0x18, R5 ;  /* 0x00000018ff027819 */ /* 0x000fe20000011405 */
[----:B------:R-:W-:Y:S01]  /*73b0*/  IMAD R24, R38, R29, RZ ;  /* 0x0000001d26187224 */ /* 0x000fe200078e02ff */
[----:B------:R-:W-:Y:S01]  /*73c0*/  SHF.L.U32 R0, R44, 0x8, RZ ;  /* 0x000000082c007819 */ /* 0x000fe200000006ff */
[----:B------:R-:W-:Y:S01]  /*73d0*/  IMAD R25, R38, R30, RZ ;  /* 0x0000001e26197224 */ /* 0x000fe200078e02ff */
[----:B------:R-:W-:Y:S01]  /*73e0*/  I2IP.S8.S32.SAT R58, R8, R7, R9 ;  /* 0x00000007083a7239 */ /* 0x000fe20000001409 */
[----:B------:R-:W-:Y:S01]  /*73f0*/  IMAD R16, R2, R40, R16 ;  /* 0x0000002802107224 */ /* 0x000fe200078e0210 */
[----:B------:R-:W-:Y:S01]  /*7400*/  SHF.R.S32.HI R0, RZ, 0x18, R0 ;  /* 0x00000018ff007819 */ /* 0x000fe20000011400 */
[----:B------:R-:W-:Y:S01]  /*7410*/  IMAD R29, R38, R34, RZ ;  /* 0x00000022261d7224 */ /* 0x000fe200078e02ff */
[----:B------:R-:W-:Y:S01]  /*7420*/  SHF.R.S32.HI R2, RZ, 0x18, R44 ;  /* 0x00000018ff027819 */ /* 0x000fe2000001142c */
[----:B------:R-:W-:Y:S01]  /*7430*/  IMAD.SHL.U32 R5, R45, 0x100, RZ ;  /* 0x000001002d057824 */ /* 0x000fe200078e00ff */
[----:B------:R-:W-:Y:S01]  /*7440*/  I2IP.S8.S32.SAT R59, R12, R11, R13 ;  /* 0x0000000b0c3b7239 */ /* 0x000fe2000000140d */
[-C--:B------:R-:W-:Y:S02]  /*7450*/  IMAD R17, R0, R40.reuse, R17 ;  /* 0x0000002800117224 */ /* 0x080fe400078e0211 */
[-C--:B------:R-:W-:Y:S01]  /*7460*/  IMAD R18, R2, R40.reuse, R18 ;  /* 0x0000002802127224 */ /* 0x080fe200078e0212 */
[----:B------:R-:W-:Y:S01]  /*7470*/  SHF.R.S32.HI R0, RZ, 0x18, R5 ;  /* 0x00000018ff007819 */ /* 0x000fe20000011405 */
[-C--:B------:R-:W-:Y:S01]  /*7480*/  IMAD R19, R3, R40.reuse, R19 ;  /* 0x0000002803137224 */ /* 0x080fe200078e0213 */
[----:B------:R-:W-:Y:S01]  /*7490*/  SHF.R.S32.HI R2, RZ, 0x18, R45 ;  /* 0x00000018ff027819 */ /* 0x000fe2000001142d */
[-C--:B------:R-:W-:Y:S01]  /*74a0*/  IMAD R20, R4, R40.reuse, R20 ;  /* 0x0000002804147224 */ /* 0x080fe200078e0214 */
[----:B------:R-:W-:Y:S01]  /*74b0*/  SHF.L.U32 R4, R46, 0x10, RZ ;  /* 0x000000102e047819 */ /* 0x000fe200000006ff */
[-C--:B------:R-:W-:Y:S01]  /*74c0*/  IMAD R21, R0, R40.reuse, R21 ;  /* 0x0000002800157224 */ /* 0x080fe200078e0215 */
[C---:B------:R-:W-:Y:S01]  /*74d0*/  PRMT R0, R46.reuse, 0x8880, RZ ;  /* 0x000088802e007816 */ /* 0x040fe200000000ff */
[----:B------:R1:W-:Y:S01]  /*74e0*/  STS.128 [R69+UR44+0x4400], R56 ;  /* 0x0044003845007988 */ /* 0x0003e20008000c2c */
[----:B------:R-:W-:Y:S01]  /*74f0*/  SHF.L.U32 R3, R46, 0x8, RZ ;  /* 0x000000082e037819 */ /* 0x000fe200000006ff */
[-C--:B------:R-:W-:Y:S01]  /*7500*/  IMAD R22, R2, R40.reuse, R22 ;  /* 0x0000002802167224 */ /* 0x080fe200078e0216 */
[----:B------:R-:W-:Y:S01]  /*7510*/  SHF.R.S32.HI R2, RZ, 0x18, R4 ;  /* 0x00000018ff027819 */ /* 0x000fe20000011404 */
[-C--:B------:R-:W-:Y:S01]  /*7520*/  IMAD R23, R0, R40.reuse, R23 ;  /* 0x0000002800177224 */ /* 0x080fe200078e0217 */
[----:B------:R-:W-:Y:S01]  /*7530*/  SHF.R.S32.HI R3, RZ, 0x18, R3 ;  /* 0x00000018ff037819 */ /* 0x000fe20000011403 */
[----:B------:R-:W-:Y:S01]  /*7540*/  IMAD R30, R38, R35, RZ ;  /* 0x00000023261e7224 */ /* 0x000fe200078e02ff */
[----:B------:R-:W-:Y:S01]  /*7550*/  SHF.R.S32.HI R0, RZ, 0x18, R46 ;  /* 0x00000018ff007819 */ /* 0x000fe2000001142e */
[-C--:B------:R-:W-:Y:S01]  /*7560*/  IMAD R24, R2, R40.reuse, R24 ;  /* 0x0000002802187224 */ /* 0x080fe200078e0218 */
[----:B------:R-:W-:Y:S01]  /*7570*/  PRMT R2, R47, 0x8880, RZ ;  /* 0x000088802f027816 */ /* 0x000fe200000000ff */
[-C--:B------:R-:W-:Y:S01]  /*7580*/  IMAD R25, R3, R40.reuse, R25 ;  /* 0x0000002803197224 */ /* 0x080fe200078e0219 */
[C---:B------:R-:W-:Y:S01]  /*7590*/  SHF.L.U32 R3, R47.reuse, 0x10, RZ ;  /* 0x000000102f037819 */ /* 0x040fe200000006ff */
[----:B------:R-:W-:Y:S01]  /*75a0*/  IMAD.SHL.U32 R4, R47, 0x100, RZ ;  /* 0x000001002f047824 */ /* 0x000fe200078e00ff */
[----:B------:R-:W-:Y:S01]  /*75b0*/  SHF.R.S32.HI R5, RZ, 0x18, R47 ;  /* 0x00000018ff057819 */ /* 0x000fe2000001142f */
[-C--:B------:R-:W-:Y:S01]  /*75c0*/  IMAD R26, R0, R40.reuse, R26 ;  /* 0x00000028001a7224 */ /* 0x080fe200078e021a */
[----:B------:R-:W-:Y:S01]  /*75d0*/  SHF.R.S32.HI R3, RZ, 0x18, R3 ;  /* 0x00000018ff037819 */ /* 0x000fe20000011403 */
[-C--:B------:R-:W-:Y:S01]  /*75e0*/  IMAD R27, R2, R40.reuse, R27 ;  /* 0x00000028021b7224 */ /* 0x080fe200078e021b */
[----:B------:R-:W-:Y:S02]  /*75f0*/  SHF.R.S32.HI R4, RZ, 0x18, R4 ;  /* 0x00000018ff047819 */ /* 0x000fe40000011404 */
[----:B------:R-:W-:Y:S01]  /*7600*/  I2IP.S8.S32.SAT R17, R18, R17, RZ ;  /* 0x0000001112117239 */ /* 0x000fe200000014ff */
[-C--:B------:R-:W-:Y:S01]  /*7610*/  IMAD R28, R3, R40.reuse, R28 ;  /* 0x00000028031c7224 */ /* 0x080fe200078e021c */
[----:B------:R-:W-:Y:S01]  /*7620*/  I2IP.S8.S32.SAT R21, R22, R21, RZ ;  /* 0x0000001516157239 */ /* 0x000fe200000014ff */
[-C--:B------:R-:W-:Y:S01]  /*7630*/  IMAD R29, R4, R40.reuse, R29 ;  /* 0x00000028041d7224 */ /* 0x080fe200078e021d */
[----:B------:R-:W-:Y:S01]  /*7640*/  I2IP.S8.S32.SAT R16, R16, R15, R17 ;  /* 0x0000000f10107239 */ /* 0x000fe20000001411 */
[----:B------:R-:W-:Y:S01]  /*7650*/  IMAD R30, R5, R40, R30 ;  /* 0x00000028051e7224 */ /* 0x000fe200078e021e */
[----:B------:R-:W-:Y:S02]  /*7660*/  I2IP.S8.S32.SAT R17, R20, R19, R21 ;  /* 0x0000001314117239 */ /* 0x000fe40000001415 */
[----:B------:R-:W-:Y:S02]  /*7670*/  I2IP.S8.S32.SAT R18, R26, R25, RZ ;  /* 0x000000191a127239 */ /* 0x000fe400000014ff */
[----:B------:R-:W-:Y:S02]  /*7680*/  I2IP.S8.S32.SAT R19, R30, R29, RZ ;  /* 0x0000001d1e137239 */ /* 0x000fe400000014ff */
[----:B------:R-:W-:Y:S02]  /*7690*/  I2IP.S8.S32.SAT R18, R24, R23, R18 ;  /* 0x0000001718127239 */ /* 0x000fe40000001412 */
[----:B------:R-:W-:Y:S02]  /*76a0*/  I2IP.S8.S32.SAT R19, R28, R27, R19 ;  /* 0x0000001b1c137239 */ /* 0x000fe40000001413 */
[----:B------:R-:W-:Y:S02]  /*76b0*/  LEA R0, R82, UR44, 0x3 ;  /* 0x0000002c52007c11 */ /* 0x000fe4000f8e18ff */
[----:B------:R-:W-:Y:S01]  /*76c0*/  @P6 SHF.L.U32 R2, R81, 0x1f, RZ ;  /* 0x0000001f51026819 */ /* 0x000fe200000006ff */
[----:B------:R1:W-:Y:S01]  /*76d0*/  STS.128 [R89+0x4410], R16 ;  /* 0x0044101059007388 */ /* 0x0003e20000000c00 */
[----:B------:R-:W-:Y:S01]  /*76e0*/  @!PT LDS RZ, [RZ] ;  /* 0x00000000fffff984 */ /* 0x000fe20000000800 */
[----:B------:R-:W-:Y:S01]  /*76f0*/  @!PT LDS RZ, [RZ] ;  /* 0x00000000fffff984 */ /* 0x000fe20000000800 */
[----:B------:R-:W-:Y:S01]  /*7700*/  @!PT LDS RZ, [RZ] ;  /* 0x00000000fffff984 */ /* 0x000fe20000000800 */
[----:B------:R-:W-:Y:S01]  /*7710*/  @!PT LDS RZ, [RZ] ;  /* 0x00000000fffff984 */ /* 0x000fe20000000800 */
[----:B------:R2:W-:Y:S07]  /*7720*/  MEMBAR.ALL.CTA ;  /* 0x0000000000007992 */ /* 0x0005ee0000008000 */
[----:B--2---:R-:W2:Y:S02]  /*7730*/  FENCE.VIEW.ASYNC.S ;  /* 0x00000000000073c6 */ /* 0x004ea40000000000 */
[----:B--2---:R-:W-:Y:S06]  /*7740*/  BAR.SYNC.DEFER_BLOCKING 0x1, 0x80 ;  /* 0x0042000000007b1d */ /* 0x004fec0000010000 */
[----:B------:R-:W-:Y:S05]  /*7750*/  @P0 BRA `(.L_x_123) ;  /* 0x0000000000280947 */ /* 0x000fea0003800000 */
[----:B------:R-:W-:Y:S01]  /*7760*/  UIADD3 UR4, UPT, UPT, UR44, 0x4400, URZ ;  /* 0x000044002c047890 */ /* 0x000fe2000fffe0ff */
[----:B------:R-:W-:Y:S05]  /*7770*/  UMOV UR51, UR36 ;  /* 0x0000002400337c82 */ /* 0x000fea0008000000 */
[----:B------:R-:W-:Y:S01]  /*7780*/  MOV R86, UR4 ;  /* 0x0000000400567c02 */ /* 0x000fe20008000f00 */
[----:B------:R-:W-:Y:S03]  /*7790*/  UIADD3 UR4, UP0, UPT, UR62, 0x680, URZ ;  /* 0x000006803e047890 */ /* 0x000fe6000ff1e0ff */
[----:B------:R-:W-:Y:S01]  /*77a0*/  R2UR UR48, R86 ;  /* 0x00000000563072ca */ /* 0x000fe200000e0000 */
[----:B------:R-:W-:Y:S11]  /*77b0*/  UIADD3.X UR5, UPT, UPT, URZ, UR63, URZ, UP0, !UPT ;  /* 0x0000003fff057290 */ /* 0x000ff600087fe4ff */
[----:B------:R-:W-:Y:S01]  /*77c0*/  @!UPT UIADD3 URZ, UPT, UPT, URZ, URZ, URZ ;  /* 0x000000fffffff290 */ /* 0x000fe2000fffe0ff */
[----:B------:R2:W-:Y:S01]  /*77d0*/  UTMASTG.3D [UR48], [UR4] ;  /* 0x00000030040073b5 */ /* 0x0005e20008010000 */
[----:B------:R0:W-:Y:S01]  /*77e0*/  UTMACMDFLUSH ;  /* 0x00000000000079b7 */ /* 0x0001e20000000000 */
[----:B--2---:R-:W-:Y:S04]  /*77f0*/  DEPBAR.LE SB0, 0x1 ;  /* 0x000080400000791a */ /* 0x004fe80000000000 */
.L_x_123:
[----:B------:R-:W-:Y:S05]  /*7800*/  BSYNC.RECONVERGENT B0 ;  /* 0x0000000000007941 */ /* 0x000fea0003800200 */
.L_x_122:
[----:B------:R-:W-:Y:S06]  /*7810*/  BAR.SYNC.DEFER_BLOCKING 0x1, 0x80 ;  /* 0x0042000000007b1d */ /* 0x000fec0000010000 */
[----:B------:R-:W2:Y:S01]  /*7820*/  @P6 SYNCS.PHASECHK.TRANS64.TRYWAIT P0, [R0+URZ+0x140], R2 ;  /* 0x00014002000065a7 */ /* 0x000ea200080011ff */
[----:B------:R-:W-:Y:S01]  /*7830*/  BSSY B1, `(.L_x_124) ;  /* 0x000001f000017945 */ /* 0x000fe20003800000 */
[----:B--2---:R-:W-:Y:S03]  /*7840*/  @P6 SEL R53, RZ, 0x1, !P0 ;  /* 0x00000001ff356807 */ /* 0x004fe60004000000 */
[----:B------:R-:W-:Y:S05]  /*7850*/  @!P6 BRA `(.L_x_125) ;  /* 0x000000000070e947 */ /* 0x000fea0003800000 */
[----:B------:R-:W-:Y:S01]  /*7860*/  ISETP.NE.AND P1, PT, R54, RZ, PT ;  /* 0x000000ff3600720c */ /* 0x000fe20003f25270 */
[----:B------:R-:W-:Y:S01]  /*7870*/  BSSY B0, `(.L_x_126) ;  /* 0x0000008000007945 */ /* 0x000fe20003800000 */
[----:B------:R-:W-:Y:S11]  /*7880*/  ISETP.NE.AND P0, PT, R53, RZ, PT ;  /* 0x000000ff3500720c */ /* 0x000ff60003f05270 */
[----:B------:R-:W-:Y:S04]  /*7890*/  @P1 IMAD R4, R82, 0x1000, R60 ;  /* 0x0000100052041824 */ /* 0x000fe800078e023c */
[----:B------:R-:W-:Y:S01]  /*78a0*/  @P1 IMAD.IADD R3, R55, 0x1, R4 ;  /* 0x0000000137031824 */ /* 0x000fe200078e0204 */
[----:B------:R-:W-:Y:S06]  /*78b0*/  @P0 BRA `(.L_x_127) ;  /* 0x00000000000c0947 */ /* 0x000fec0003800000 */
[----:B------:R-:W-:Y:S04]  /*78c0*/  SHF.L.U32 R2, R81, 0x1f, RZ ;  /* 0x0000001f51027819 */ /* 0x000fe800000006ff */
[----:B------:R-:W2:Y:S02]  /*78d0*/  SYNCS.PHASECHK.TRANS64.TRYWAIT P0, [R0+URZ+0x140], R2 ;  /* 0x00014002000075a7 */ /* 0x000ea400080011ff */
[----:B--2---:R-:W-:Y:S05]  /*78e0*/  @!P0 BRA `(.L_x_128) ;  /* 0x0000003800608947 */ /* 0x004fea0003800000 */
.L_x_127:
[----:B------:R-:W-:Y:S05]  /*78f0*/  BSYNC B0 ;  /* 0x0000000000007941 */ /* 0x000fea0003800000 */
.L_x_126:
[----:B------:R-:W-:Y:S01]  /*7900*/  ISETP.NE.AND P0, PT, R54, RZ, PT ;  /* 0x000000ff3600720c */ /* 0x000fe20003f05270 */
[----:B--2---:R-:W-:Y:S02]  /*7910*/  VIADD R2, R0, 0x160 ;  /* 0x0000016000027836 */ /* 0x004fe40000000000 */
[----:B------:R-:W-:Y:S02]  /*7920*/  IMAD.U32 R0, RZ, RZ, UR45 ;  /* 0x0000002dff007e24 */ /* 0x000fe4000f8e00ff */
[----:B------:R-:W-:Y:S03]  /*7930*/  VIADD R82, R82, 0x1 ;  /* 0x0000000152527836 */ /* 0x000fe60000000000 */
[----:B------:R-:W-:Y:S05]  /*7940*/  PRMT R0, R0, 0x654, R2 ;  /* 0x0000065400007816 */ /* 0x000fea0000000002 */
[----:B------:R2:W3:Y:S04]  /*7950*/  @P0 LDS.128 R48, [R4+0x400] ;  /* 0x0004000004300984 */ /* 0x0004e80000000c00 */
        /* <DEDUP_REMOVED lines=11> */
[----:B--23--:R-:W-:Y:S02]  /*7a10*/  LOP3.LUT R81, R81, R0, RZ, 0x3c, !PT ;  /* 0x0000000051517212 */ /* 0x00cfe400078e3cff */
.L_x_125:
[----:B------:R-:W-:Y:S05]  /*7a20*/  BSYNC B1 ;  /* 0x0000000000017941 */ /* 0x000fea0003800000 */
.L_x_124:
[----:B------:R-:W-:Y:S05]  /*7a30*/  VIADD R0, R39, 0x40 ;  /* 0x0000004027007836 */ /* 0x000fea0000000000 */
[----:B------:R-:W-:Y:S04]  /*7a40*/  SHF.R.U32.HI R0, RZ, 0x15, R0 ;  /* 0x00000015ff007819 */ /* 0x000fe80000011600 */
[----:B------:R-:W-:Y:S11]  /*7a50*/  LOP3.LUT P0, RZ, R0, 0x3, R75, 0x48, !PT ;  /* 0x0000000300ff7812 */ /* 0x000ff6000780484b */
[----:B------:R-:W-:Y:S02]  /*7a60*/  @!UPT UIADD3 URZ, UPT, UPT, URZ, URZ, URZ ;  /* 0x000000fffffff290 */ /* 0x000fe4000fffe0ff */
[----:B------:R-:W-:Y:S05]  /*7a70*/  @!P0 BRA `(.L_x_129) ;  /* 0x0000000000408947 */ /* 0x000fea0003800000 */
[----:B------:R-:W2:Y:S01]  /*7a80*/  LDCU.64 UR8, c[0x4][0x78] ;  /* 0x01000f00ff0877ac */ /* 0x000ea20008000a00 */
[----:B------:R-:W-:Y:S01]  /*7a90*/  MOV R3, 0x0 ;  /* 0x0000000000037802 */ /* 0x000fe20000000f00 */
[----:B------:R-:W-:Y:S02]  /*7aa0*/  HFMA2 R12, -RZ, RZ, 0, 5.9604644775390625e-08 ;  /* 0x00000001ff0c7431 */ /* 0x000fe400000001ff */
[----:B------:R-:W-:Y:S02]  /*7ab0*/  IMAD.MOV.U32 R8, RZ, RZ, 0x192 ;  /* 0x00000192ff087424 */ /* 0x000fe400078e00ff */
[----:B------:R-:W-:Y:S01]  /*7ac0*/  IMAD.MOV.U32 R13, RZ, RZ, RZ ;  /* 0x000000ffff0d7224 */ /* 0x000fe200078e00ff */
[----:B------:R-:W3:Y:S01]  /*7ad0*/  LDCU.64 UR6, c[0x4][0x80] ;  /* 0x01001000ff0677ac */ /* 0x000ee20008000a00 */
[----:B------:R-:W1:Y:S01]  /*7ae0*/  LDC.64 R2, c[0x4][R3] ;  /* 0x0100000003027b82 */ /* 0x000e620000000a00 */
[----:B------:R-:W5:Y:S01]  /*7af0*/  LDCU.64 UR4, c[0x4][0x18] ;  /* 0x01000300ff0477ac */ /* 0x000f620008000a00 */
[----:B--2---:R-:W-:Y:S01]  /*7b00*/  MOV R5, UR9 ;  /* 0x0000000900057c02 */ /* 0x004fe20008000f00 */
[----:B------:R-:W-:Y:S01]  /*7b10*/  IMAD.U32 R4, RZ, RZ, UR8 ;  /* 0x00000008ff047e24 */ /* 0x000fe2000f8e00ff */
[----:B---3--:R-:W-:Y:S01]  /*7b20*/  MOV R7, UR7 ;  /* 0x0000000700077c02 */ /* 0x008fe20008000f00 */
[----:B------:R-:W-:Y:S01]  /*7b30*/  IMAD.U32 R6, RZ, RZ, UR6 ;  /* 0x00000006ff067e24 */ /* 0x000fe2000f8e00ff */
[----:B-----5:R-:W-:Y:S01]  /*7b40*/  MOV R11, UR5 ;  /* 0x00000005000b7c02 */ /* 0x020fe20008000f00 */
[----:B------:R-:W-:Y:S02]  /*7b50*/  IMAD.U32 R10, RZ, RZ, UR4 ;  /* 0x00000004ff0a7e24 */ /* 0x000fe4000f8e00ff */
[----:B------:R-:W-:Y:S07]  /*7b60*/  LEPC R20, `(.L_x_129) ;  /* 0x000000001014794e */ /* 0x000fee0000000000 */
[----:B-1--4-:R-:W-:Y:S05]  /*7b70*/  CALL.ABS.NOINC R2 ;  /* 0x0000000002007343 */ /* 0x012fea0003c00000 */
.L_x_129:
[C---:B------:R-:W-:Y:S01]  /*7b80*/  SHF.L.U32 R2, R48.reuse, 0x10, RZ ;  /* 0x0000001030027819 */ /* 0x040fe200000006ff */
[----:B------:R-:W-:Y:S05]  /*7b90*/  WARPSYNC.ALL ;  /* 0x0000000000007948 */ /* 0x000fea0003800000 */
[----:B------:R-:W-:Y:S01]  /*7ba0*/  R2UR UR4, R39 ;  /* 0x00000000270472ca */ /* 0x000fe200000e0000 */
[----:B------:R-:W-:Y:S01]  /*7bb0*/  BSSY.RECONVERGENT B0, `(.L_x_130) ;  /* 0x0000099000007945 */ /* 0x000fe20003800200 */
[C---:B------:R-:W-:Y:S02]  /*7bc0*/  PRMT R3, R48.reuse, 0x8880, RZ ;  /* 0x0000888030037816 */ /* 0x040fe400000000ff */
[----:B------:R-:W-:Y:S02]  /*7bd0*/  SHF.L.U32 R41, R48, 0x8, RZ ;  /* 0x0000000830297819 */ /* 0x000fe400000006ff */
[C---:B------:R-:W-:Y:S02]  /*7be0*/  SHF.L.U32 R42, R49.reuse, 0x10, RZ ;  /* 0x00000010312a7819 */ /* 0x040fe400000006ff */
[----:B------:R-:W-:Y:S02]  /*7bf0*/  SHF.L.U32 R43, R49, 0x8, RZ ;  /* 0x00000008312b7819 */ /* 0x000fe400000006ff */
[----:B------:R-:W-:Y:S02]  /*7c00*/  SHF.R.S32.HI R42, RZ, 0x18, R42 ;  /* 0x00000018ff2a7819 */ /* 0x000fe4000001142a */
[----:B------:R-:W-:Y:S01]  /*7c10*/  SHF.R.S32.HI R43, RZ, 0x18, R43 ;  /* 0x00000018ff2b7819 */ /* 0x000fe2000001142b */
[----:B-1----:R-:W-:Y:S01]  /*7c20*/  LDTM.16dp32bit_t0_t15.x32 R4, tmem[UR4+0x40] ;  /* 0x00004004000479ee */ /* 0x002fe20008a80000 */
[----:B------:R-:W1:Y:S01]  /*7c30*/  LDTM.16dp32bit_t16_t31.x32 R4, tmem[UR4+0x60] ;  /* 0x00006004000479ee */ /* 0x000e620008aa0000 */
[----:B------:R-:W-:Y:S02]  /*7c40*/  ISETP.NE.AND P0, PT, R87, RZ, PT ;  /* 0x000000ff5700720c */ /* 0x000fe40003f05270 */
        /* <DEDUP_REMOVED lines=16> */
[----:B------:R-:W-:Y:S01]  /*7d50*/  IMAD R5, R38, R9, RZ ;  /* 0x0000000926057224 */ /* 0x000fe200078e02ff */
[----:B------:R-:W-:Y:S01]  /*7d60*/  PRMT R7, R50, 0x8880, RZ ;  /* 0x0000888032077816 */ /* 0x000fe200000000ff */
[----:B------:R-:W-:Y:S01]  /*7d70*/  IMAD R12, R38, R16, RZ ;  /* 0x00000010260c7224 */ /* 0x000fe200078e02ff */
[----:B------:R-:W-:Y:S01]  /*7d80*/  I2IP.S8.S32.SAT R56, R2, R0, R56 ;  /* 0x0000000002387239 */ /* 0x000fe20000001438 */
[C---:B------:R-:W-:Y:S01]  /*7d90*/  IMAD R9, R38.reuse, R13, RZ ;  /* 0x0000000d26097224 */ /* 0x040fe200078e02ff */
[----:B------:R-:W-:Y:S01]  /*7da0*/  SHF.R.S32.HI R3, RZ, 0x18, R49 ;  /* 0x00000018ff037819 */ /* 0x000fe20000011431 */
[----:B------:R-:W-:Y:S01]  /*7db0*/  IMAD R16, R38, R20, RZ ;  /* 0x0000001426107224 */ /* 0x000fe200078e02ff */
[----:B----4-:R-:W-:Y:S01]  /*7dc0*/  SHF.L.U32 R0, R44, 0x10, RZ ;  /* 0x000000102c007819 */ /* 0x010fe200000006ff */
[----:B------:R-:W-:Y:S01]  /*7dd0*/  IMAD R13, R38, R17, RZ ;  /* 0x00000011260d7224 */ /* 0x000fe200078e02ff */
[----:B------:R-:W-:Y:S01]  /*7de0*/  SHF.L.U32 R2, R44, 0x8, RZ ;  /* 0x000000082c027819 */ /* 0x000fe200000006ff */
[C---:B------:R-:W-:Y:S01]  /*7df0*/  IMAD R20, R38.reuse, R24, RZ ;  /* 0x0000001826147224 */ /* 0x040fe200078e02ff */
[----:B------:R-:W-:Y:S01]  /*7e00*/  SHF.R.S32.HI R0, RZ, 0x18, R0 ;  /* 0x00000018ff007819 */ /* 0x000fe20000011400 */
[C---:B------:R-:W-:Y:S01]  /*7e10*/  IMAD R17, R38.reuse, R21, RZ ;  /* 0x0000001526117224 */ /* 0x040fe200078e02ff */
[----:B------:R-:W-:Y:S01]  /*7e20*/  SHF.R.S32.HI R2, RZ, 0x18, R2 ;  /* 0x00000018ff027819 */ /* 0x000fe20000011402 */
[C---:B------:R-:W-:Y:S02]  /*7e30*/  IMAD R24, R38.reuse, R28, RZ ;  /* 0x0000001c26187224 */ /* 0x040fe400078e02ff */
[C---:B------:R-:W-:Y:S02]  /*7e40*/  IMAD R6, R38.reuse, R10, RZ ;  /* 0x0000000a26067224 */ /* 0x040fe400078e02ff */
[C---:B------:R-:W-:Y:S02]  /*7e50*/  IMAD R21, R38.reuse, R25, RZ ;  /* 0x0000001926157224 */ /* 0x040fe400078e02ff */
[----:B------:R-:W-:Y:S01]  /*7e60*/  IMAD R28, R38, R32, RZ ;  /* 0x00000020261c7224 */ /* 0x000fe200078e02ff */
[----:B------:R-:W-:Y:S01]  /*7e70*/  SHF.L.U32 R32, R50, 0x10, RZ ;  /* 0x0000001032207819 */ /* 0x000fe200000006ff */
[-C--:B------:R-:W-:Y:S02]  /*7e80*/  IMAD R4, R41, R40.reuse, R4 ;  /* 0x0000002829047224 */ /* 0x080fe400078e0204 */
[----:B------:R-:W-:Y:S01]  /*7e90*/  IMAD R25, R38, R29, RZ ;  /* 0x0000001d26197224 */ /* 0x000fe200078e02ff */
[----:B------:R-:W-:Y:S01]  /*7ea0*/  SHF.R.S32.HI R32, RZ, 0x18, R32 ;  /* 0x00000018ff207819 */ /* 0x000fe20000011420 */
[----:B------:R-:W-:Y:S02]  /*7eb0*/  IMAD R5, R42, R40, R5 ;  /* 0x000000282a057224 */ /* 0x000fe400078e0205 */
[----:B------:R-:W-:Y:S01]  /*7ec0*/  IMAD R29, R38, R33, RZ ;  /* 0x00000021261d7224 */ /* 0x000fe200078e02ff */
[----:B------:R-:W-:Y:S01]  /*7ed0*/  SHF.L.U32 R33, R50, 0x8, RZ ;  /* 0x0000000832217819 */ /* 0x000fe200000006ff */
[C---:B------:R-:W-:Y:S02]  /*7ee0*/  IMAD R11, R38.reuse, R11, RZ ;  /* 0x0000000b260b7224 */ /* 0x040fe400078e02ff */
[C---:B------:R-:W-:Y:S01]  /*7ef0*/  IMAD R10, R38.reuse, R14, RZ ;  /* 0x0000000e260a7224 */ /* 0x040fe200078e02ff */
[----:B------:R-:W-:Y:S01]  /*7f00*/  SHF.R.S32.HI R33, RZ, 0x18, R33 ;  /* 0x00000018ff217819 */ /* 0x000fe20000011421 */
[----:B------:R-:W-:Y:S02]  /*7f10*/  IMAD R6, R43, R40, R6 ;  /* 0x000000282b067224 */ /* 0x000fe400078e0206 */
[C---:B------:R-:W-:Y:S02]  /*7f20*/  IMAD R14, R38.reuse, R18, RZ ;  /* 0x00000012260e7224 */ /* 0x040fe400078e02ff */
[C---:B------:R-:W-:Y:S02]  /*7f30*/  IMAD R18, R38.reuse, R22, RZ ;  /* 0x0000001626127224 */ /* 0x040fe400078e02ff */
[----:B------:R-:W-:Y:S01]  /*7f40*/  IMAD R11, R3, R40, R11 ;  /* 0x00000028030b7224 */ /* 0x000fe200078e020b */
[----:B------:R-:W-:Y:S01]  /*7f50*/  PRMT R3, R51, 0x8880, RZ ;  /* 0x0000888033037816 */ /* 0x000fe200000000ff */
[C---:B------:R-:W-:Y:S02]  /*7f60*/  IMAD R22, R38.reuse, R26, RZ ;  /* 0x0000001a26167224 */ /* 0x040fe400078e02ff */
[C---:B------:R-:W-:Y:S01]  /*7f70*/  IMAD R26, R38.reuse, R30, RZ ;  /* 0x0000001e261a7224 */ /* 0x040fe200078e02ff */
[----:B------:R-:W-:Y:S01]  /*7f80*/  I2IP.S8.S32.SAT R11, R11, R6, RZ ;  /* 0x000000060b0b7239 */ /* 0x000fe200000014ff */
[----:B------:R-:W-:Y:S01]  /*7f90*/  IMAD R8, R7, R40, R8 ;  /* 0x0000002807087224 */ /* 0x000fe200078e0208 */
[----:B------:R-:W-:Y:S01]  /*7fa0*/  SHF.L.U32 R6, R51, 0x10, RZ ;  /* 0x0000001033067819 */ /* 0x000fe200000006ff */
[----:B------:R-:W-:Y:S01]  /*7fb0*/  IMAD R30, R38, R34, RZ ;  /* 0x00000022261e7224 */ /* 0x000fe200078e02ff */
[----:B------:R-:W-:Y:S01]  /*7fc0*/  SHF.R.S32.HI R34, RZ, 0x18, R50 ;  /* 0x00000018ff227819 */ /* 0x000fe20000011432 */
[----:B------:R-:W-:Y:S01]  /*7fd0*/  IMAD R9, R32, R40, R9 ;  /* 0x0000002820097224 */ /* 0x000fe200078e0209 */
[----:B------:R-:W-:Y:S01]  /*7fe0*/  SHF.R.S32.HI R6, RZ, 0x18, R6 ;  /* 0x00000018ff067819 */ /* 0x000fe20000011406 */
[----:B------:R-:W-:Y:S01]  /*7ff0*/  IMAD R15, R38, R15, RZ ;  /* 0x0000000f260f7224 */ /* 0x000fe200078e02ff */
[----:B------:R-:W-:Y:S01]  /*8000*/  I2IP.S8.S32.SAT R57, R5, R4, R11 ;  /* 0x0000000405397239 */ /* 0x000fe2000000140b */
[-C--:B------:R-:W-:Y:S01]  /*8010*/  IMAD R10, R33, R40.reuse, R10 ;  /* 0x00000028210a7224 */ /* 0x080fe200078e020a */
[----:B------:R-:W-:Y:S01]  /*8020*/  SHF.L.U32 R5, R45, 0x10, RZ ;  /* 0x000000102d057819 */ /* 0x000fe200000006ff */
[----:B------:R-:W-:Y:S01]  /*8030*/  IMAD.SHL.U32 R7, R51, 0x100, RZ ;  /* 0x0000010033077824 */ /* 0x000fe200078e00ff */
[----:B------:R-:W-:Y:S01]  /*8040*/  PRMT R4, R45, 0x8880, RZ ;  /* 0x000088802d047816 */ /* 0x000fe200000000ff */
[-C--:B------:R-:W-:Y:S01]  /*8050*/  IMAD R15, R34, R40.reuse, R15 ;  /* 0x00000028220f7224 */ /* 0x080fe200078e020f */
[----:B------:R-:W-:Y:S01]  /*8060*/  SHF.R.S32.HI R5, RZ, 0x18, R5 ;  /* 0x00000018ff057819 */ /* 0x000fe20000011405 */
[-C--:B------:R-:W-:Y:S01]  /*8070*/  IMAD R12, R3, R40.reuse, R12 ;  /* 0x00000028030c7224 */ /* 0x080fe200078e020c */
[----:B------:R-:W-:Y:S01]  /*8080*/  SHF.R.S32.HI R7, RZ, 0x18, R7 ;  /* 0x00000018ff077819 */ /* 0x000fe20000011407 */
[----:B------:R-:W-:Y:S01]  /*8090*/  IMAD R13, R6, R40, R13 ;  /* 0x00000028060d7224 */ /* 0x000fe200078e020d */
[----:B------:R-:W-:Y:S01]  /*80a0*/  I2IP.S8.S32.SAT R15, R15, R10, RZ ;  /* 0x0000000a0f0f7239 */ /* 0x000fe200000014ff */
[----:B------:R-:W-:Y:S01]  /*80b0*/  IMAD R19, R38, R19, RZ ;  /* 0x0000001326137224 */ /* 0x000fe200078e02ff */
[----:B------:R-:W-:Y:S01]  /*80c0*/  SHF.R.S32.HI R10, RZ, 0x18, R51 ;  /* 0x00000018ff0a7819 */ /* 0x000fe20000011433 */
[----:B------:R-:W-:Y:S01]  /*80d0*/  IMAD R14, R7, R40, R14 ;  /* 0x00000028070e7224 */ /* 0x000fe200078e020e */
[----:B------:R-:W-:Y:S01]  /*80e0*/  PRMT R3, R44, 0x8880, RZ ;  /* 0x000088802c037816 */ /* 0x000fe200000000ff */
[----:B------:R-:W-:Y:S01]  /*80f0*/  IMAD R23, R38, R23, RZ ;  /* 0x0000001726177224 */ /* 0x000fe200078e02ff */
[----:B------:R-:W-:Y:S01]  /*8100*/  I2IP.S8.S32.SAT R58, R9, R8, R15 ;  /* 0x00000008093a7239 */ /* 0x000fe2000000140f */
[-C--:B------:R-:W-:Y:S02]  /*8110*/  IMAD R19, R10, R40.reuse, R19 ;  /* 0x000000280a137224 */ /* 0x080fe400078e0213 */
[-C--:B------:R-:W-:Y:S01]  /*8120*/  IMAD R16, R3, R40.reuse, R16 ;  /* 0x0000002803107224 */ /* 0x080fe200078e0210 */
[----:B------:R-:W-:Y:S01]  /*8130*/  SHF.R.S32.HI R3, RZ, 0x18, R44 ;  /* 0x00000018ff037819 */ /* 0x000fe2000001142c */
[----:B------:R-:W-:Y:S01]  /*8140*/  IMAD R17, R0, R40, R17 ;  /* 0x0000002800117224 */ /* 0x000fe200078e0211 */
[----:B------:R-:W-:Y:S01]  /*8150*/  I2IP.S8.S32.SAT R14, R19, R14, RZ ;  /* 0x0000000e130e7239 */ /* 0x000fe200000014ff */
[----:B------:R-:W-:Y:S02]  /*8160*/  IMAD.SHL.U32 R0, R45, 0x100, RZ ;  /* 0x000001002d007824 */ /* 0x000fe400078e00ff */
[-C--:B------:R-:W-:Y:S01]  /*8170*/  IMAD R18, R2, R40.reuse, R18 ;  /* 0x0000002802127224 */ /* 0x080fe200078e0212 */
[----:B------:R-:W-:Y:S01]  /*8180*/  SHF.R.S32.HI R2, RZ, 0x18, R45 ;  /* 0x00000018ff027819 */ /* 0x000fe2000001142d */
[-C--:B------:R-:W-:Y:S01]  /*8190*/  IMAD R23, R3, R40.reuse, R23 ;  /* 0x0000002803177224 */ /* 0x080fe200078e0217 */
[----:B------:R-:W-:Y:S01]  /*81a0*/  SHF.R.S32.HI R0, RZ, 0x18, R0 ;  /* 0x00000018ff007819 */ /* 0x000fe20000011400 */
[-C--:B------:R-:W-:Y:S01]  /*81b0*/  IMAD R20, R4, R40.reuse, R20 ;  /* 0x0000002804147224 */ /* 0x080fe200078e0214 */
[C---:B------:R-:W-:Y:S01]  /*81c0*/  SHF.L.U32 R4, R46.reuse, 0x10, RZ ;  /* 0x000000102e047819 */ /* 0x040fe200000006ff */
[-C--:B------:R-:W-:Y:S01]  /*81d0*/  IMAD R21, R5, R40.reuse, R21 ;  /* 0x0000002805157224 */ /* 0x080fe200078e0215 */
[----:B------:R-:W-:Y:S01]  /*81e0*/  PRMT R3, R46, 0x8880, RZ ;  /* 0x000088802e037816 */ /* 0x000fe200000000ff */
[----:B------:R-:W-:Y:S01]  /*81f0*/  IMAD R27, R38, R27, RZ ;  /* 0x0000001b261b7224 */ /* 0x000fe200078e02ff */
[----:B------:R-:W-:Y:S01]  /*8200*/  SHF.L.U32 R5, R46, 0x8, RZ ;  /* 0x000000082e057819 */ /* 0x000fe200000006ff */
[-C--:B------:R-:W-:Y:S01]  /*8210*/  IMAD R22, R0, R40.reuse, R22 ;  /* 0x0000002800167224 */ /* 0x080fe200078e0216 */
[----:B------:R-:W-:Y:S01]  /*8220*/  SHF.R.S32.HI R4, RZ, 0x18, R4 ;  /* 0x00000018ff047819 */ /* 0x000fe20000011404 */
[-C--:B------:R-:W-:Y:S01]  /*8230*/  IMAD R27, R2, R40.reuse, R27 ;  /* 0x00000028021b7224 */ /* 0x080fe200078e021b */
[----:B------:R-:W-:Y:S01]  /*8240*/  SHF.R.S32.HI R5, RZ, 0x18, R5 ;  /* 0x00000018ff057819 */ /* 0x000fe20000011405 */
[-C--:B------:R-:W-:Y:S01]  /*8250*/  IMAD R24, R3, R40.reuse, R24 ;  /* 0x0000002803187224 */ /* 0x080fe200078e0218 */
[C---:B------:R-:W-:Y:S01]  /*8260*/  SHF.L.U32 R3, R47.reuse, 0x10, RZ ;  /* 0x000000102f037819 */ /* 0x040fe200000006ff */
[-C--:B------:R-:W-:Y:S01]  /*8270*/  IMAD R25, R4, R40.reuse, R25 ;  /* 0x0000002804197224 */ /* 0x080fe200078e0219 */
[----:B------:R-:W-:Y:S01]  /*8280*/  SHF.R.S32.HI R0, RZ, 0x18, R46 ;  /* 0x00000018ff007819 */ /* 0x000fe2000001142e */
[----:B------:R-:W-:Y:S01]  /*8290*/  IMAD R31, R38, R31, RZ ;  /* 0x0000001f261f7224 */ /* 0x000fe200078e02ff */
[----:B------:R-:W-:Y:S01]  /*82a0*/  PRMT R2, R47, 0x8880, RZ ;  /* 0x000088802f027816 */ /* 0x000fe200000000ff */
[-C--:B------:R-:W-:Y:S01]  /*82b0*/  IMAD R26, R5, R40.reuse, R26 ;  /* 0x00000028051a7224 */ /* 0x080fe200078e021a */
[----:B------:R-:W-:Y:S01]  /*82c0*/  SHF.L.U32 R4, R47, 0x8, RZ ;  /* 0x000000082f047819 */ /* 0x000fe200000006ff */
[-C--:B------:R-:W-:Y:S01]  /*82d0*/  IMAD R31, R0, R40.reuse, R31 ;  /* 0x00000028001f7224 */ /* 0x080fe200078e021f */
[----:B------:R-:W-:Y:S01]  /*82e0*/  SHF.R.S32.HI R3, RZ, 0x18, R3 ;  /* 0x00000018ff037819 */ /* 0x000fe20000011403 */
[-C--:B------:R-:W-:Y:S01]  /*82f0*/  IMAD R28, R2, R40.reuse, R28 ;  /* 0x00000028021c7224 */ /* 0x080fe200078e021c */
[----:B------:R-:W-:Y:S01]  /*8300*/  SHF.R.S32.HI R4, RZ, 0x18, R4 ;  /* 0x00000018ff047819 */ /* 0x000fe20000011404 */
[----:B------:R-:W-:Y:S01]  /*8310*/  IMAD R35, R38, R35, RZ ;  /* 0x0000002326237224 */ /* 0x000fe200078e02ff */
[----:B------:R-:W-:Y:S01]  /*8320*/  SHF.R.S32.HI R5, RZ, 0x18, R47 ;  /* 0x00000018ff057819 */ /* 0x000fe2000001142f */
[----:B------:R-:W-:Y:S01]  /*8330*/  IMAD R29, R3, R40, R29 ;  /* 0x00000028031d7224 */ /* 0x000fe200078e021d */
[----:B------:R-:W-:Y:S01]  /*8340*/  I2IP.S8.S32.SAT R59, R13, R12, R14 ;  /* 0x0000000c0d3b7239 */ /* 0x000fe2000000140e */
[----:B------:R-:W-:Y:S01]  /*8350*/  IMAD R30, R4, R40, R30 ;  /* 0x00000028041e7224 */ /* 0x000fe200078e021e */
[----:B------:R-:W-:Y:S01]  /*8360*/  I2IP.S8.S32.SAT R18, R23, R18, RZ ;  /* 0x0000001217127239 */ /* 0x000fe200000014ff */
[----:B------:R-:W-:Y:S01]  /*8370*/  IMAD R35, R5, R40, R35 ;  /* 0x0000002805237224 */ /* 0x000fe200078e0223 */
[----:B------:R-:W-:Y:S01]  /*8380*/  I2IP.S8.S32.SAT R22, R27, R22, RZ ;  /* 0x000000161b167239 */ /* 0x000fe200000014ff */
[----:B------:R1:W-:Y:S01]  /*8390*/  STS.128 [R69+UR44+0x5400], R56 ;  /* 0x0054003845007988 */ /* 0x0003e20008000c2c */
[----:B------:R-:W-:Y:S02]  /*83a0*/  I2IP.S8.S32.SAT R26, R31, R26, RZ ;  /* 0x0000001a1f1a7239 */ /* 0x000fe400000014ff */
[----:B------:R-:W-:Y:S02]  /*83b0*/  I2IP.S8.S32.SAT R19, R35, R30, RZ ;  /* 0x0000001e23137239 */ /* 0x000fe400000014ff */
[----:B------:R-:W-:Y:S02]  /*83c0*/  I2IP.S8.S32.SAT R16, R17, R16, R18 ;  /* 0x0000001011107239 */ /* 0x000fe40000001412 */
[----:B------:R-:W-:Y:S02]  /*83d0*/  I2IP.S8.S32.SAT R17, R21, R20, R22 ;  /* 0x0000001415117239 */ /* 0x000fe40000001416 */
        /* <DEDUP_REMOVED lines=13> */
[----:B------:R-:W-:Y:S02]  /*84b0*/  UIADD3 UR4, UP0, UPT, UR62, 0x680, URZ ;  /* 0x000006803e047890 */ /* 0x000fe4000ff1e0ff */
[----:B------:R-:W-:Y:S02]  /*84c0*/  UIADD3 UR9, UPT, UPT, UR49, 0x40, URZ ;  /* 0x0000004031097890 */ /* 0x000fe4000fffe0ff */
[----:B------:R-:W-:Y:S02]  /*84d0*/  UIADD3 UR8, UPT, UPT, UR44, 0x5400, URZ ;  /* 0x000054002c087890 */ /* 0x000fe4000fffe0ff */
[----:B------:R-:W-:Y:S01]  /*84e0*/  UIADD3.X UR5, UPT, UPT, URZ, UR63, URZ, UP0, !UPT ;  /* 0x0000003fff057290 */ /* 0x000fe200087fe4ff */
[----:B------:R-:W-:Y:S01]  /*84f0*/  UMOV UR10, UR50 ;  /* 0x00000032000a7c82 */ /* 0x000fe20008000000 */
[----:B------:R-:W-:Y:S07]  /*8500*/  UMOV UR11, UR36 ;  /* 0x00000024000b7c82 */ /* 0x000fee0008000000 */
[----:B------:R2:W-:Y:S01]  /*8510*/  UTMASTG.3D [UR8], [UR4] ;  /* 0x00000008040073b5 */ /* 0x0005e20008010000 */
[----:B------:R0:W-:Y:S01]  /*8520*/  UTMACMDFLUSH ;  /* 0x00000000000079b7 */ /* 0x0001e20000000000 */
[----:B--2---:R-:W-:Y:S04]  /*8530*/  DEPBAR.LE SB0, 0x1 ;  /* 0x000080400000791a */ /* 0x004fe80000000000 */
.L_x_131:
[----:B------:R-:W-:Y:S05]  /*8540*/  BSYNC.RECONVERGENT B0 ;  /* 0x0000000000007941 */ /* 0x000fea0003800200 */
.L_x_130:
        /* <DEDUP_REMOVED lines=14> */
.L_x_135:
[----:B------:R-:W-:Y:S05]  /*8630*/  BSYNC B0 ;  /* 0x0000000000007941 */ /* 0x000fea0003800000 */
.L_x_134:
[----:B------:R-:W-:Y:S01]  /*8640*/  ISETP.NE.AND P0, PT, R54, RZ, PT ;  /* 0x000000ff3600720c */ /* 0x000fe20003f05270 */
[----:B------:R-:W-:Y:S11]  /*8650*/  VIADD R82, R82, 0x1 ;  /* 0x0000000152527836 */ /* 0x000ff60000000000 */
[----:B------:R-:W-:Y:S01]  /*8660*/  @!UPT UIADD3 URZ, UPT, UPT, URZ, URZ, URZ ;  /* 0x000000fffffff290 */ /* 0x000fe2000fffe0ff */
[----:B------:R3:W4:Y:S04]  /*8670*/  @P0 LDS.128 R44, [R2+0x410] ;  /* 0x00041000022c0984 */ /* 0x0007280000000c00 */
[----:B------:R1:W1:Y:S01]  /*8680*/  @P0 LDS.128 R48, [R3+0x400] ;  /* 0x0004000003300984 */ /* 0x0002620000000c00 */
        /* <DEDUP_REMOVED lines=8> */
[----:B---3--:R-:W-:Y:S02]  /*8710*/  VIADD R2, R0, 0x160 ;  /* 0x0000016000027836 */ /* 0x008fe40000000000 */
[----:B--2---:R-:W-:Y:S05]  /*8720*/  IMAD.U32 R0, RZ, RZ, UR45 ;  /* 0x0000002dff007e24 */ /* 0x004fea000f8e00ff */
[----:B------:R-:W-:Y:S04]  /*8730*/  PRMT R0, R0, 0x654, R2 ;  /* 0x0000065400007816 */ /* 0x000fe80000000002 */
[----:B-----5:R2:W-:Y:S02]  /*8740*/  SYNCS.ARRIVE.TRANS64.RED.A1T0 RZ, [R0+URZ], RZ ;  /* 0x000000ff00ff79a7 */ /* 0x0205e400081004ff */
[----:B--2---:R-:W-:Y:S04]  /*8750*/  SEL R0, RZ, 0x1, P0 ;  /* 0x00000001ff007807 */ /* 0x004fe80000000000 */
[----:B-1--4-:R-:W-:Y:S02]  /*8760*/  LOP3.LUT R81, R81, R0, RZ, 0x3c, !PT ;  /* 0x0000000051517212 */ /* 0x012fe400078e3cff */
.L_x_133:
[----:B------:R-:W-:Y:S05]  /*8770*/  BSYNC B1 ;  /* 0x0000000000017941 */ /* 0x000fea0003800000 */
.L_x_132:
        /* <DEDUP_REMOVED lines=21> */
.L_x_137:
        /* <DEDUP_REMOVED lines=36> */
[----:B------:R-:W-:Y:S01]  /*8b10*/  SHF.L.U32 R0, R44, 0x10, RZ ;  /* 0x000000102c007819 */ /* 0x000fe200000006ff */
        /* <DEDUP_REMOVED lines=110> */
[----:B------:R-:W-:Y:S02]  /*9200*/  UIADD3 UR4, UPT, UPT, UR44, 0x4400, URZ ;  /* 0x000044002c047890 */ /* 0x000fe4000fffe0ff */
[----:B------:R-:W-:Y:S01]  /*9210*/  UIADD3 UR9, UPT, UPT, UR49, 0x80, URZ ;  /* 0x0000008031097890 */ /* 0x000fe2000fffe0ff */
[----:B------:R-:W-:Y:S01]  /*9220*/  UMOV UR10, UR50 ;  /* 0x00000032000a7c82 */ /* 0x000fe20008000000 */
[----:B------:R-:W-:Y:S02]  /*9230*/  UMOV UR11, UR36 ;  /* 0x00000024000b7c82 */ /* 0x000fe40008000000 */
        /* <DEDUP_REMOVED lines=8> */
.L_x_139:
[----:B------:R-:W-:Y:S05]  /*92c0*/  BSYNC.RECONVERGENT B0 ;  /* 0x0000000000007941 */ /* 0x000fea0003800200 */
.L_x_138:
        /* <DEDUP_REMOVED lines=14> */
.L_x_143:
[----:B------:R-:W-:Y:S05]  /*93b0*/  BSYNC B0 ;  /* 0x0000000000007941 */ /* 0x000fea0003800000 */
.L_x_142:
        /* <DEDUP_REMOVED lines=18> */
.L_x_141:
[----:B------:R-:W-:Y:S05]  /*94e0*/  BSYNC B1 ;  /* 0x0000000000017941 */ /* 0x000fea0003800000 */
.L_x_140:
        /* <DEDUP_REMOVED lines=21> */
.L_x_145:
[----:B------:R-:W-:Y:S01]  /*9640*/  ISETP.NE.AND P0, PT, R87, RZ, PT ;  /* 0x000000ff5700720c */ /* 0x000fe20003f05270 */
[----:B------:R-:W-:Y:S05]  /*9650*/  WARPSYNC.ALL ;  /* 0x0000000000007948 */ /* 0x000fea0003800000 */
[----:B------:R-:W-:Y:S01]  /*9660*/  IMAD.SHL.U32 R66, R49, 0x100, RZ ;  /* 0x0000010031427824 */ /* 0x000fe200078e00ff */
[----:B------:R-:W-:Y:S01]  /*9670*/  R2UR UR4, R39 ;  /* 0x00000000270472ca */ /* 0x000fe200000e0000 */
[----:B------:R-:W-:Y:S01]  /*9680*/  IMAD.SHL.U32 R60, R51, 0x100, RZ ;  /* 0x00000100333c7824 */ /* 0x000fe200078e00ff */
[C---:B------:R-:W-:Y:S01]  /*9690*/  SHF.L.U32 R2, R48.reuse, 0x10, RZ ;  /* 0x0000001030027819 */ /* 0x040fe200000006ff */
[----:B----4-:R-:W-:Y:S01]  /*96a0*/  IMAD.SHL.U32 R54, R45, 0x100, RZ ;  /* 0x000001002d367824 */ /* 0x010fe200078e00ff */
[C---:B------:R-:W-:Y:S01]  /*96b0*/  PRMT R0, R48.reuse, 0x8880, RZ ;  /* 0x0000888030007816 */ /* 0x040fe200000000ff */
[----:B------:R-:W-:Y:S01]  /*96c0*/  BSSY.RECONVERGENT B0, `(.L_x_146) ;  /* 0x000009e000007945 */ /* 0x000fe20003800200 */
[----:B------:R-:W-:Y:S02]  /*96d0*/  SHF.L.U32 R3, R48, 0x8, RZ ;  /* 0x0000000830037819 */ /* 0x000fe400000006ff */
[----:B------:R-:W-:Y:S02]  /*96e0*/  SHF.R.S32.HI R2, RZ, 0x18, R2 ;  /* 0x00000018ff027819 */ /* 0x000fe40000011402 */
[----:B------:R-:W-:Y:S02]  /*96f0*/  PRMT R68, R49, 0x8880, RZ ;  /* 0x0000888031447816 */ /* 0x000fe400000000ff */
[----:B------:R-:W-:Y:S01]  /*9700*/  SHF.R.S32.HI R3, RZ, 0x18, R3 ;  /* 0x00000018ff037819 */ /* 0x000fe20000011403 */
[----:B-1----:R-:W-:Y:S01]  /*9710*/  LDTM.16dp32bit_t0_t15.x32 R4, tmem[UR4+0xc0] ;  /* 0x0000c004000479ee */ /* 0x002fe20008a80000 */
[----:B------:R-:W1:Y:S01]  /*9720*/  LDTM.16dp32bit_t16_t31.x32 R4, tmem[UR4+0xe0] ;  /* 0x0000e004000479ee */ /* 0x000e620008aa0000 */
[----:B------:R-:W-:Y:S01]  /*9730*/  NOP ;  /* 0x0000000000007918 */ /* 0x000fe20000000000 */
[----:B------:R-:W-:Y:S02]  /*9740*/  SHF.L.U32 R63, R50, 0x8, RZ ;  /* 0x00000008323f7819 */ /* 0x000fe400000006ff */
[C---:B------:R-:W-:Y:S02]  /*9750*/  PRMT R62, R51.reuse, 0x8880, RZ ;  /* 0x00008880333e7816 */ /* 0x040fe400000000ff */
[----:B------:R-:W-:Y:S02]  /*9760*/  SHF.L.U32 R61, R51, 0x10, RZ ;  /* 0x00000010333d7819 */ /* 0x000fe400000006ff */
[----:B------:R-:W-:Y:S02]  /*9770*/  R2UR UR5, R52 ;  /* 0x00000000340572ca */ /* 0x000fe400000e0000 */
[----:B------:R-:W-:Y:S01]  /*9780*/  SHF.R.S32.HI R39, RZ, 0x18, R48 ;  /* 0x00000018ff277819 */ /* 0x000fe20000011430 */
[----:B------:R-:W-:Y:S01]  /*9790*/  IMAD.SHL.U32 R48, R47, 0x100, RZ ;  /* 0x000001002f307824 */ /* 0x000fe200078e00ff */
[----:B------:R-:W-:Y:S02]  /*97a0*/  SHF.L.U32 R67, R49, 0x10, RZ ;  /* 0x0000001031437819 */ /* 0x000fe400000006ff */
[C---:B------:R-:W-:Y:S02]  /*97b0*/  PRMT R65, R50.reuse, 0x8880, RZ ;  /* 0x0000888032417816 */ /* 0x040fe400000000ff */
[----:B------:R-:W-:Y:S02]  /*97c0*/  SHF.R.S32.HI R41, RZ, 0x18, R49 ;  /* 0x00000018ff297819 */ /* 0x000fe40000011431 */
[----:B------:R-:W-:Y:S02]  /*97d0*/  SHF.L.U32 R64, R50, 0x10, RZ ;  /* 0x0000001032407819 */ /* 0x000fe400000006ff */
[----:B------:R-:W-:Y:S01]  /*97e0*/  SHF.R.S32.HI R42, RZ, 0x18, R50 ;  /* 0x00000018ff2a7819 */ /* 0x000fe20000011432 */
[----:B------:R-:W-:Y:S01]  /*97f0*/  UIADD3 UR4, UPT, UPT, UR5, 0x1d0, URZ ;  /* 0x000001d005047890 */ /* 0x000fe2000fffe0ff */
[----:B------:R-:W-:Y:S01]  /*9800*/  PRMT R59, R44, 0x8880, RZ ;  /* 0x000088802c3b7816 */ /* 0x000fe200000000ff */
[C---:B-1----:R-:W-:Y:S02]  /*9810*/  IMAD R4, R38.reuse, R4, RZ ;  /* 0x0000000426047224 */ /* 0x042fe400078e02ff */
[----:B------:R-:W-:Y:S01]  /*9820*/  UPRMT UR4, UR45, 0x654, UR4 ;  /* 0x000006542d047896 */ /* 0x000fe20008000004 */
[C---:B------:R-:W-:Y:S01]  /*9830*/  IMAD R5, R38.reuse, R5, RZ ;  /* 0x0000000526057224 */ /* 0x040fe200078e02ff */
[----:B------:R-:W-:Y:S01]  /*9840*/  SHF.R.S32.HI R43, RZ, 0x18, R51 ;  /* 0x00000018ff2b7819 */ /* 0x000fe20000011433 */
[----:B------:R-:W-:Y:S01]  /*9850*/  IMAD R6, R38, R6, RZ ;  /* 0x0000000626067224 */ /* 0x000fe200078e02ff */
[----:B------:R-:W-:Y:S01]  /*9860*/  SHF.L.U32 R51, R46, 0x8, RZ ;  /* 0x000000082e337819 */ /* 0x000fe200000006ff */
[----:B------:R-:W-:Y:S01]  /*9870*/  IMAD R4, R0, R40, R4 ;  /* 0x0000002800047224 */ /* 0x000fe200078e0204 */
[----:B------:R-:W-:Y:S01]  /*9880*/  MOV R0, R68 ;  /* 0x0000004400007202 */ /* 0x000fe20000000f00 */
[----:B------:R-:W-:Y:S01]  /*9890*/  IMAD R7, R38, R7, RZ ;  /* 0x0000000726077224 */ /* 0x000fe200078e02ff */
[----:B------:R-:W-:Y:S01]  /*98a0*/  SHF.L.U32 R58, R44, 0x10, RZ ;  /* 0x000000102c3a7819 */ /* 0x000fe200000006ff */
[-C--:B------:R-:W-:Y:S01]  /*98b0*/  IMAD R5, R2, R40.reuse, R5 ;  /* 0x0000002802057224 */ /* 0x080fe200078e0205 */
[----:B------:R-:W-:Y:S01]  /*98c0*/  SYNCS.ARRIVE.TRANS64.RED.A1T0 RZ, [UR4], RZ ;  /* 0x000000ffffff79a7 */ /* 0x000fe20008100404 */
[----:B------:R-:W-:Y:S01]  /*98d0*/  IMAD R6, R3, R40, R6 ;  /* 0x0000002803067224 */ /* 0x000fe200078e0206 */
[----:B------:R-:W-:Y:S01]  /*98e0*/  SHF.R.S32.HI R2, RZ, 0x18, R67 ;  /* 0x00000018ff027819 */ /* 0x000fe20000011443 */
[C---:B------:R-:W-:Y:S01]  /*98f0*/  IMAD R8, R38.reuse, R8, RZ ;  /* 0x0000000826087224 */ /* 0x040fe200078e02ff */
[----:B------:R-:W-:Y:S01]  /*9900*/  SHF.R.S32.HI R3, RZ, 0x18, R66 ;  /* 0x00000018ff037819 */ /* 0x000fe20000011442 */
[-C--:B------:R-:W-:Y:S01]  /*9910*/  IMAD R7, R39, R40.reuse, R7 ;  /* 0x0000002827077224 */ /* 0x080fe200078e0207 */
[----:B------:R-:W-:Y:S01]  /*9920*/  MOV R39, R65 ;  /* 0x0000004100277202 */ /* 0x000fe20000000f00 */
[----:B------:R-:W-:Y:S01]  /*9930*/  IMAD R9, R38, R9, RZ ;  /* 0x0000000926097224 */ /* 0x000fe200078e02ff */
[C---:B------:R-:W-:Y:S01]  /*9940*/  PRMT R56, R45.reuse, 0x8880, RZ ;  /* 0x000088802d387816 */ /* 0x040fe200000000ff */
[----:B------:R-:W-:Y:S01]  /*9950*/  IMAD R8, R0, R40, R8 ;  /* 0x0000002800087224 */ /* 0x000fe200078e0208 */
[----:B------:R-:W-:Y:S01]  /*9960*/  SHF.L.U32 R55, R45, 0x10, RZ ;  /* 0x000000102d377819 */ /* 0x000fe200000006ff */
[----:B------:R-:W-:Y:S01]  /*9970*/  IMAD R10, R38, R10, RZ ;  /* 0x0000000a260a7224 */ /* 0x000fe200078e02ff */
[----:B------:R-:W-:Y:S01]  /*9980*/  PRMT R53, R46, 0x8880, RZ ;  /* 0x000088802e357816 */ /* 0x000fe200000000ff */
[----:B------:R-:W-:Y:S01]  /*9990*/  IMAD R9, R2, R40, R9 ;  /* 0x0000002802097224 */ /* 0x000fe200078e0209 */
[----:B------:R-:W-:Y:S01]  /*99a0*/  SHF.R.S32.HI R45, RZ, 0x18, R45 ;  /* 0x00000018ff2d7819 */ /* 0x000fe2000001142d */
[----:B------:R-:W-:Y:S01]  /*99b0*/  IMAD R0, R38, R20, RZ ;  /* 0x0000001426007224 */ /* 0x000fe200078e02ff */
[----:B------:R-:W-:Y:S01]  /*99c0*/  SHF.L.U32 R52, R46, 0x10, RZ ;  /* 0x000000102e347819 */ /* 0x000fe200000006ff */
[C---:B------:R-:W-:Y:S01]  /*99d0*/  IMAD R11, R38.reuse, R11, RZ ;  /* 0x0000000b260b7224 */ /* 0x040fe200078e02ff */
[C---:B------:R-:W-:Y:S01]  /*99e0*/  PRMT R50, R47.reuse, 0x8880, RZ ;  /* 0x000088802f327816 */ /* 0x040fe200000000ff */
[C---:B------:R-:W-:Y:S01]  /*99f0*/  IMAD R2, R38.reuse, R21, RZ ;  /* 0x0000001526027224 */ /* 0x040fe200078e02ff */
[----:B------:R-:W-:Y:S01]  /*9a00*/  SHF.R.S32.HI R46, RZ, 0x18, R46 ;  /* 0x00000018ff2e7819 */ /* 0x000fe2000001142e */
[C---:B------:R-:W-:Y:S01]  /*9a10*/  IMAD R20, R38.reuse, R24, RZ ;  /* 0x0000001826147224 */ /* 0x040fe200078e02ff */
[----:B------:R-:W-:Y:S01]  /*9a20*/  SHF.L.U32 R49, R47, 0x10, RZ ;  /* 0x000000102f317819 */ /* 0x000fe200000006ff */
[C---:B------:R-:W-:Y:S01]  /*9a30*/  IMAD R21, R38.reuse, R25, RZ ;  /* 0x0000001926157224 */ /* 0x040fe200078e02ff */
[----:B------:R-:W-:Y:S01]  /*9a40*/  SHF.R.S32.HI R47, RZ, 0x18, R47 ;  /* 0x00000018ff2f7819 */ /* 0x000fe2000001142f */
[----:B------:R-:W-:Y:S01]  /*9a50*/  IMAD R24, R38, R28, RZ ;  /* 0x0000001c26187224 */ /* 0x000fe200078e02ff */
[----:B------:R-:W-:Y:S01]  /*9a60*/  SHF.L.U32 R57, R44, 0x8, RZ ;  /* 0x000000082c397819 */ /* 0x000fe200000006ff */
[----:B------:R-:W-:Y:S01]  /*9a70*/  IMAD R10, R3, R40, R10 ;  /* 0x00000028030a7224 */ /* 0x000fe200078e020a */
[----:B------:R-:W-:Y:S01]  /*9a80*/  SHF.R.S32.HI R44, RZ, 0x18, R44 ;  /* 0x00000018ff2c7819 */ /* 0x000fe2000001142c */
[----:B------:R-:W-:Y:S01]  /*9a90*/  IMAD R12, R38, R12, RZ ;  /* 0x0000000c260c7224 */ /* 0x000fe200078e02ff */
[----:B------:R-:W-:Y:S01]  /*9aa0*/  IADD3 R36, PT, PT, R36, 0x1, RZ ;  /* 0x0000000124247810 */ /* 0x000fe20007ffe0ff */
[C---:B------:R-:W-:Y:S02]  /*9ab0*/  IMAD R25, R38.reuse, R29, RZ ;  /* 0x0000001d26197224 */ /* 0x040fe400078e02ff */
[C---:B------:R-:W-:Y:S01]  /*9ac0*/  IMAD R28, R38.reuse, R32, RZ ;  /* 0x00000020261c7224 */ /* 0x040fe200078e02ff */
[----:B------:R-:W-:Y:S01]  /*9ad0*/  SHF.R.S32.HI R32, RZ, 0x18, R64 ;  /* 0x00000018ff207819 */ /* 0x000fe20000011440 */
[C---:B------:R-:W-:Y:S01]  /*9ae0*/  IMAD R29, R38.reuse, R33, RZ ;  /* 0x00000021261d7224 */ /* 0x040fe200078e02ff */
[----:B------:R-:W-:Y:S01]  /*9af0*/  I2IP.S8.S32.SAT R33, R7, R6, RZ ;  /* 0x0000000607217239 */ /* 0x000fe200000014ff */
[----:B------:R-:W-:Y:S01]  /*9b00*/  IMAD R11, R41, R40, R11 ;  /* 0x00000028290b7224 */ /* 0x000fe200078e020b */
[----:B------:R-:W-:Y:S01]  /*9b10*/  SHF.R.S32.HI R6, RZ, 0x18, R63 ;  /* 0x00000018ff067819 */ /* 0x000fe2000001143f */
[C---:B------:R-:W-:Y:S01]  /*9b20*/  IMAD R13, R38.reuse, R13, RZ ;  /* 0x0000000d260d7224 */ /* 0x040fe200078e02ff */
[----:B------:R-:W-:Y:S01]  /*9b30*/  MOV R7, R62 ;  /* 0x0000003e00077202 */ /* 0x000fe20000000f00 */
[C---:B------:R-:W-:Y:S02]  /*9b40*/  IMAD R14, R38.reuse, R14, RZ ;  /* 0x0000000e260e7224 */ /* 0x040fe400078e02ff */
[C---:B------:R-:W-:Y:S02]  /*9b50*/  IMAD R3, R38.reuse, R22, RZ ;  /* 0x0000001626037224 */ /* 0x040fe400078e02ff */
[----:B------:R-:W-:Y:S02]  /*9b60*/  IMAD R12, R39, R40, R12 ;  /* 0x00000028270c7224 */ /* 0x000fe400078e020c */
[C---:B------:R-:W-:Y:S02]  /*9b70*/  IMAD R22, R38.reuse, R26, RZ ;  /* 0x0000001a26167224 */ /* 0x040fe400078e02ff */
[C---:B------:R-:W-:Y:S02]  /*9b80*/  IMAD R15, R38.reuse, R15, RZ ;  /* 0x0000000f260f7224 */ /* 0x040fe400078e02ff */
[----:B------:R-:W-:Y:S02]  /*9b90*/  IMAD R26, R38, R30, RZ ;  /* 0x0000001e261a7224 */ /* 0x000fe400078e02ff */
[----:B------:R-:W-:Y:S02]  /*9ba0*/  IMAD R13, R32, R40, R13 ;  /* 0x00000028200d7224 */ /* 0x000fe400078e020d */
[C---:B------:R-:W-:Y:S01]  /*9bb0*/  IMAD R30, R38.reuse, R34, RZ ;  /* 0x00000022261e7224 */ /* 0x040fe200078e02ff */
[----:B------:R-:W-:Y:S01]  /*9bc0*/  I2IP.S8.S32.SAT R34, R11, R10, RZ ;  /* 0x0000000a0b227239 */ /* 0x000fe200000014ff */
[----:B------:R-:W-:Y:S01]  /*9bd0*/  IMAD R16, R38, R16, RZ ;  /* 0x0000001026107224 */ /* 0x000fe200078e02ff */
[----:B------:R-:W-:Y:S01]  /*9be0*/  SHF.R.S32.HI R10, RZ, 0x18, R61 ;  /* 0x00000018ff0a7819 */ /* 0x000fe2000001143d */
[----:B------:R-:W-:Y:S01]  /*9bf0*/  IMAD R14, R6, R40, R14 ;  /* 0x00000028060e7224 */ /* 0x000fe200078e020e */
[----:B------:R-:W-:Y:S01]  /*9c00*/  I2IP.S8.S32.SAT R61, R9, R8, R34 ;  /* 0x00000008093d7239 */ /* 0x000fe20000001422 */
[----:B------:R-:W-:Y:S01]  /*9c10*/  IMAD R17, R38, R17, RZ ;  /* 0x0000001126117224 */ /* 0x000fe200078e02ff */
[----:B------:R-:W-:Y:S01]  /*9c20*/  SHF.R.S32.HI R11, RZ, 0x18, R60 ;  /* 0x00000018ff0b7819 */ /* 0x000fe2000001143c */
[----:B------:R-:W-:Y:S01]  /*9c30*/  IMAD R15, R42, R40, R15 ;  /* 0x000000282a0f7224 */ /* 0x000fe200078e020f */
[----:B------:R-:W-:Y:S01]  /*9c40*/  I2IP.S8.S32.SAT R60, R5, R4, R33 ;  /* 0x00000004053c7239 */ /* 0x000fe20000001421 */
[C---:B------:R-:W-:Y:S01]  /*9c50*/  IMAD R18, R38.reuse, R18, RZ ;  /* 0x0000001226127224 */ /* 0x040fe200078e02ff */
[----:B------:R-:W-:Y:S01]  /*9c60*/  SHF.R.S32.HI R5, RZ, 0x18, R58 ;  /* 0x00000018ff057819 */ /* 0x000fe2000001143a */
[----:B------:R-:W-:Y:S01]  /*9c70*/  IMAD R16, R7, R40, R16 ;  /* 0x0000002807107224 */ /* 0x000fe200078e0210 */
[----:B------:R-:W-:Y:S01]  /*9c80*/  I2IP.S8.S32.SAT R14, R15, R14, RZ ;  /* 0x0000000e0f0e7239 */ /* 0x000fe200000014ff */
[----:B------:R-:W-:Y:S01]  /*9c90*/  IMAD R19, R38, R19, RZ ;  /* 0x0000001326137224 */ /* 0x000fe200078e02ff */
[----:B------:R-:W-:Y:S01]  /*9ca0*/  SHF.R.S32.HI R7, RZ, 0x18, R48 ;  /* 0x00000018ff077819 */ /* 0x000fe20000011430 */
[----:B------:R-:W-:Y:S01]  /*9cb0*/  IMAD R17, R10, R40, R17 ;  /* 0x000000280a117224 */ /* 0x000fe200078e0211 */
[----:B------:R-:W-:Y:S01]  /*9cc0*/  I2IP.S8.S32.SAT R62, R13, R12, R14 ;  /* 0x0000000c0d3e7239 */ /* 0x000fe2000000140e */
[-C--:B------:R-:W-:Y:S01]  /*9cd0*/  IMAD R18, R11, R40.reuse, R18 ;  /* 0x000000280b127224 */ /* 0x080fe200078e0212 */
[----:B------:R-:W-:Y:S01]  /*9ce0*/  SHF.R.S32.HI R6, RZ, 0x18, R57 ;  /* 0x00000018ff067819 */ /* 0x000fe20000011439 */
[----:B------:R-:W-:Y:S02]  /*9cf0*/  IMAD.MOV.U32 R4, RZ, RZ, R59 ;  /* 0x000000ffff047224 */ /* 0x000fe400078e003b */
[-C--:B------:R-:W-:Y:S02]  /*9d00*/  IMAD R19, R43, R40.reuse, R19 ;  /* 0x000000282b137224 */ /* 0x080fe400078e0213 */
[----:B------:R-:W-:Y:S01]  /*9d10*/  IMAD R0, R4, R40, R0 ;  /* 0x0000002804007224 */ /* 0x000fe200078e0200 */
[----:B------:R-:W-:Y:S01]  /*9d20*/  MOV R4, R56 ;  /* 0x0000003800047202 */ /* 0x000fe20000000f00 */
[----:B------:R-:W-:Y:S01]  /*9d30*/  IMAD R23, R38, R23, RZ ;  /* 0x0000001726177224 */ /* 0x000fe200078e02ff */
[----:B------:R-:W-:Y:S01]  /*9d40*/  I2IP.S8.S32.SAT R18, R19, R18, RZ ;  /* 0x0000001213127239 */ /* 0x000fe200000014ff */
[-C--:B------:R-:W-:Y:S01]  /*9d50*/  IMAD R2, R5, R40.reuse, R2 ;  /* 0x0000002805027224 */ /* 0x080fe200078e0202 */
[----:B------:R-:W-:Y:S01]  /*9d60*/  SHF.R.S32.HI R5, RZ, 0x18, R55 ;  /* 0x00000018ff057819 */ /* 0x000fe20000011437 */
[----:B------:R-:W-:Y:S01]  /*9d70*/  IMAD R3, R6, R40, R3 ;  /* 0x0000002806037224 */ /* 0x000fe200078e0203 */
[----:B------:R-:W-:Y:S01]  /*9d80*/  I2IP.S8.S32.SAT R63, R17, R16, R18 ;  /* 0x00000010113f7239 */ /* 0x000fe20000001412 */
[-C--:B------:R-:W-:Y:S01]  /*9d90*/  IMAD R23, R44, R40.reuse, R23 ;  /* 0x000000282c177224 */ /* 0x080fe200078e0217 */
[----:B------:R-:W-:Y:S01]  /*9da0*/  SHF.R.S32.HI R6, RZ, 0x18, R54 ;  /* 0x00000018ff067819 */ /* 0x000fe20000011436 */
[-C--:B------:R-:W-:Y:S01]  /*9db0*/  IMAD R20, R4, R40.reuse, R20 ;  /* 0x0000002804147224 */ /* 0x080fe200078e0214 */
[----:B------:R-:W-:Y:S01]  /*9dc0*/  MOV R4, R53 ;  /* 0x0000003500047202 */ /* 0x000fe20000000f00 */
[----:B------:R1:W-:Y:S01]  /*9dd0*/  STS.128 [R69+UR44+0x5400], R60 ;  /* 0x0054003c45007988 */ /* 0x0003e20008000c2c */
[----:B------:R-:W-:Y:S01]  /*9de0*/  IMAD R27, R38, R27, RZ ;  /* 0x0000001b261b7224 */ /* 0x000fe200078e02ff */
[----:B------:R-:W-:Y:S01]  /*9df0*/  I2IP.S8.S32.SAT R3, R23, R3, RZ ;  /* 0x0000000317037239 */ /* 0x000fe200000014ff */
[-C--:B------:R-:W-:Y:S01]  /*9e00*/  IMAD R21, R5, R40.reuse, R21 ;  /* 0x0000002805157224 */ /* 0x080fe200078e0215 */
[----:B------:R-:W-:Y:S01]  /*9e10*/  SHF.R.S32.HI R5, RZ, 0x18, R52 ;  /* 0x00000018ff057819 */ /* 0x000fe20000011434 */
[-C--:B------:R-:W-:Y:S01]  /*9e20*/  IMAD R22, R6, R40.reuse, R22 ;  /* 0x0000002806167224 */ /* 0x080fe200078e0216 */
[----:B------:R-:W-:Y:S01]  /*9e30*/  SHF.R.S32.HI R6, RZ, 0x18, R49 ;  /* 0x00000018ff067819 */ /* 0x000fe20000011431 */
[-C--:B------:R-:W-:Y:S02]  /*9e40*/  IMAD R27, R45, R40.reuse, R27 ;  /* 0x000000282d1b7224 */ /* 0x080fe400078e021b */
[-C--:B------:R-:W-:Y:S01]  /*9e50*/  IMAD R24, R4, R40.reuse, R24 ;  /* 0x0000002804187224 */ /* 0x080fe200078e0218 */
[----:B------:R-:W-:Y:S01]  /*9e60*/  SHF.R.S32.HI R4, RZ, 0x18, R51 ;  /* 0x00000018ff047819 */ /* 0x000fe20000011433 */
[----:B------:R-:W-:Y:S01]  /*9e70*/  IMAD R25, R5, R40, R25 ;  /* 0x0000002805197224 */ /* 0x000fe200078e0219 */
[----:B------:R-:W-:Y:S01]  /*9e80*/  MOV R5, R50 ;  /* 0x0000003200057202 */ /* 0x000fe20000000f00 */
[----:B------:R-:W-:Y:S02]  /*9e90*/  IMAD R31, R38, R31, RZ ;  /* 0x0000001f261f7224 */ /* 0x000fe400078e02ff */
[----:B------:R-:W-:Y:S01]  /*9ea0*/  IMAD R26, R4, R40, R26 ;  /* 0x00000028041a7224 */ /* 0x000fe200078e021a */
[----:B------:R-:W-:Y:S01]  /*9eb0*/  I2IP.S8.S32.SAT R4, R2, R0, R3 ;  /* 0x0000000002047239 */ /* 0x000fe20000001403 */
[-C--:B------:R-:W-:Y:S02]  /*9ec0*/  IMAD R31, R46, R40.reuse, R31 ;  /* 0x000000282e1f7224 */ /* 0x080fe400078e021f */
[----:B------:R-:W-:Y:S01]  /*9ed0*/  IMAD R28, R5, R40, R28 ;  /* 0x00000028051c7224 */ /* 0x000fe200078e021c */
[----:B------:R-:W-:Y:S01]  /*9ee0*/  I2IP.S8.S32.SAT R5, R27, R22, RZ ;  /* 0x000000161b057239 */ /* 0x000fe200000014ff */
[----:B------:R-:W-:Y:S01]  /*9ef0*/  IMAD R29, R6, R40, R29 ;  /* 0x00000028061d7224 */ /* 0x000fe200078e021d */
[----:B------:R-:W-:Y:S01]  /*9f00*/  I2IP.S8.S32.SAT R6, R31, R26, RZ ;  /* 0x0000001a1f067239 */ /* 0x000fe200000014ff */
[----:B------:R-:W-:Y:S01]  /*9f10*/  IMAD R35, R38, R35, RZ ;  /* 0x0000002326237224 */ /* 0x000fe200078e02ff */
[----:B------:R-:W-:Y:S01]  /*9f20*/  I2IP.S8.S32.SAT R5, R21, R20, R5 ;  /* 0x0000001415057239 */ /* 0x000fe20000001405 */
[----:B------:R-:W-:Y:S01]  /*9f30*/  IMAD R30, R7, R40, R30 ;  /* 0x00000028071e7224 */ /* 0x000fe200078e021e */
[----:B------:R-:W-:Y:S01]  /*9f40*/  I2IP.S8.S32.SAT R6, R25, R24, R6 ;  /* 0x0000001819067239 */ /* 0x000fe20000001406 */
[----:B------:R-:W-:Y:S05]  /*9f50*/  IMAD R35, R47, R40, R35 ;  /* 0x000000282f237224 */ /* 0x000fea00078e0223 */
[----:B------:R-:W-:Y:S04]  /*9f60*/  I2IP.S8.S32.SAT R7, R35, R30, RZ ;  /* 0x0000001e23077239 */ /* 0x000fe800000014ff */
[----:B------:R-:W-:Y:S05]  /*9f70*/  I2IP.S8.S32.SAT R7, R29, R28, R7 ;  /* 0x0000001c1d077239 */ /* 0x000fea0000001407 */
        /* <DEDUP_REMOVED lines=18> */
.L_x_147:
[----:B------:R-:W-:Y:S05]  /*a0a0*/  BSYNC.RECONVERGENT B0 ;  /* 0x0000000000007941 */ /* 0x000fea0003800200 */
.L_x_146:
[----:B------:R-:W-:Y:S01]  /*a0b0*/  R2UR UR5, R76 ;  /* 0x000000004c0572ca */ /* 0x000fe200000e0000 */
[----:B------:R-:W-:Y:S01]  /*a0c0*/  BAR.SYNC.DEFER_BLOCKING 0x1, 0x80 ;  /* 0x0042000000007b1d */ /* 0x000fe20000010000 */
[----:B------:R-:W-:Y:S01]  /*a0d0*/  R2UR UR4, R77 ;  /* 0x000000004d0472ca */ /* 0x000fe200000e0000 */
[----:B------:R-:W-:Y:S01]  /*a0e0*/  UISETP.NE.AND UP0, UPT, UR46, URZ, UPT ;  /* 0x000000ff2e00728c */ /* 0x000fe2000bf05270 */
[----:B------:R-:W-:Y:S02]  /*a0f0*/  ISETP.NE.AND P0, PT, R79, 0x2, PT ;  /* 0x000000024f00780c */ /* 0x000fe40003f05270 */
[----:B------:R-:W-:Y:S02]  /*a100*/  ISETP.NE.AND P1, PT, R36, 0x4, PT ;  /* 0x000000042400780c */ /* 0x000fe40003f25270 */
[----:B------:R-:W-:Y:S02]  /*a110*/  SEL R2, RZ, 0x1, P0 ;  /* 0x00000001ff027807 */ /* 0x000fe40000000000 */
[----:B------:R-:W-:Y:S02]  /*a120*/  SEL R0, RZ, 0x1, P1 ;  /* 0x00000001ff007807 */ /* 0x000fe40000800000 */
[----:B------:R-:W-:Y:S01]  /*a130*/  LOP3.LUT R83, R83, R2, RZ, 0x3c, !PT ;  /* 0x0000000253537212 */ /* 0x000fe200078e3cff */
[----:B------:R-:W-:Y:S01]  /*a140*/  UIADD3 UR31, UPT, UPT, UR37, UR5, URZ ;  /* 0x00000005251f7290 */ /* 0x000fe2000fffe0ff */
[----:B------:R-:W-:Y:S01]  /*a150*/  LOP3.LUT R84, R84, R0, RZ, 0x3c, !PT ;  /* 0x0000000054547212 */ /* 0x000fe200078e3cff */
[----:B------:R-:W-:Y:S01]  /*a160*/  UIADD3 UR30, UPT, UPT, UR38, UR4, URZ ;  /* 0x00000004261e7290 */ /* 0x000fe2000fffe0ff */
[----:B------:R-:W-:Y:S02]  /*a170*/  SEL R79, R79, RZ, P0 ;  /* 0x000000ff4f4f7207 */ /* 0x000fe40000000000 */
[----:B------:R-:W-:Y:S01]  /*a180*/  SEL R36, R36, RZ, P1 ;  /* 0x000000ff24247207 */ /* 0x000fe20000800000 */
[----:B------:R-:W-:Y:S01]  /*a190*/  UMOV UR36, UR59 ;  /* 0x0000003b00247c82 */ /* 0x000fe20008000000 */
[----:B------:R-:W-:Y:S07]  /*a1a0*/  BRA.U UP0, `(.L_x_148) ;  /* 0xffffffb900c47547 */ /* 0x000fee000b83ffff */
[----:B------:R-:W-:Y:S05]  /*a1b0*/  EXIT ;  /* 0x000000000000794d */ /* 0x000fea0003800000 */
.L_x_25:
[----:B---3--:R3:W4:Y:S02]  /*a1c0*/  SYNCS.PHASECHK.TRANS64.TRYWAIT P0, [R0+URZ+0x200], R2 ;  /* 0x00020002000075a7 */ /* 0x00872400080011ff */
[----:B----4-:R-:W-:Y:S05]  /*a1d0*/  @!P0 NANOSLEEP.SYNCS 0x989680 ;  /* 0x009896800000895d */ /* 0x010fea0003900000 */
[----:B------:R-:W4:Y:S02]  /*a1e0*/  @!P0 SYNCS.PHASECHK.TRANS64 P0, [R0+URZ+0x200], R2 ;  /* 0x00020002000085a7 */ /* 0x000f2400080010ff */
[----:B----4-:R-:W-:Y:S05]  /*a1f0*/  @!P0 BRA `(.L_x_25) ;  /* 0xfffffffc00f08947 */ /* 0x010fea000383ffff */
[----:B------:R-:W-:Y:S05]  /*a200*/  BRA `(.L_x_149) ;  /* 0xffffff78002c7947 */ /* 0x000fea000383ffff */
.L_x_28:
[----:B--2---:R-:W-:-:S07]  /*a210*/  MOV R0, UR33 ;  /* 0x0000002100007c02 */ /* 0x004fce0008000f00 */
.L_x_150:
[----:B--2---:R2:W3:Y:S02]  /*a220*/  SYNCS.PHASECHK.TRANS64.TRYWAIT P0, [R0+URZ+0xa0], R3 ;  /* 0x0000a003000075a7 */ /* 0x0044e400080011ff */
[----:B---3--:R-:W-:Y:S05]  /*a230*/  @!P0 NANOSLEEP.SYNCS 0x989680 ;  /* 0x009896800000895d */ /* 0x008fea0003900000 */
[----:B------:R-:W3:Y:S02]  /*a240*/  @!P0 SYNCS.PHASECHK.TRANS64 P0, [R0+URZ+0xa0], R3 ;  /* 0x0000a003000085a7 */ /* 0x000ee400080010ff */
[----:B---3--:R-:W-:Y:S05]  /*a250*/  @!P0 BRA `(.L_x_150) ;  /* 0xfffffffc00f08947 */ /* 0x008fea000383ffff */
[----:B------:R-:W-:Y:S05]  /*a260*/  BRA `(.L_x_27) ;  /* 0xffffff7800747947 */ /* 0x000fea000383ffff */
.L_x_35:
[----:B-1----:R-:W-:-:S07]  /*a270*/  MOV R0, UR17 ;  /* 0x0000001100007c02 */ /* 0x002fce0008000f00 */
.L_x_151:
[----:B-1----:R1:W2:Y:S02]  /*a280*/  SYNCS.PHASECHK.TRANS64.TRYWAIT P0, [R0+URZ+0xa0], R3 ;  /* 0x0000a003000075a7 */ /* 0x0022a400080011ff */
[----:B--2---:R-:W-:Y:S05]  /*a290*/  @!P0 NANOSLEEP.SYNCS 0x989680 ;  /* 0x009896800000895d */ /* 0x004fea0003900000 */
[----:B------:R-:W2:Y:S02]  /*a2a0*/  @!P0 SYNCS.PHASECHK.TRANS64 P0, [R0+URZ+0xa0], R3 ;  /* 0x0000a003000085a7 */ /* 0x000ea400080010ff */
[----:B--2---:R-:W-:Y:S05]  /*a2b0*/  @!P0 BRA `(.L_x_151) ;  /* 0xfffffffc00f08947 */ /* 0x004fea000383ffff */
[----:B------:R-:W-:Y:S05]  /*a2c0*/  BRA `(.L_x_34) ;  /* 0xffffff7c00307947 */ /* 0x000fea000383ffff */
.L_x_40:
[----:B-1----:R1:W2:Y:S02]  /*a2d0*/  SYNCS.PHASECHK.TRANS64.TRYWAIT P0, [R3+URZ+0x190], R0 ;  /* 0x00019000030075a7 */ /* 0x0022a400080011ff */
[----:B--2---:R-:W-:Y:S05]  /*a2e0*/  @!P0 NANOSLEEP.SYNCS 0x989680 ;  /* 0x009896800000895d */ /* 0x004fea0003900000 */
[----:B------:R-:W2:Y:S02]  /*a2f0*/  @!P0 SYNCS.PHASECHK.TRANS64 P0, [R3+URZ+0x190], R0 ;  /* 0x00019000030085a7 */ /* 0x000ea400080010ff */
[----:B--2---:R-:W-:Y:S05]  /*a300*/  @!P0 BRA `(.L_x_40) ;  /* 0xfffffffc00f08947 */ /* 0x004fea000383ffff */
[----:B------:R-:W-:Y:S05]  /*a310*/  BRA `(.L_x_152) ;  /* 0xffffff7c00d47947 */ /* 0x000fea000383ffff */
.L_x_44:
[----:B------:R-:W-:-:S07]  /*a320*/  MOV R0, UR4 ;  /* 0x0000000400007c02 */ /* 0x000fce0008000f00 */
.L_x_153:
[----:B-1----:R1:W2:Y:S02]  /*a330*/  SYNCS.PHASECHK.TRANS64.TRYWAIT P0, [R0+URZ], R2 ;  /* 0x00000002000075a7 */ /* 0x0022a400080011ff */
[----:B--2---:R-:W-:Y:S05]  /*a340*/  @!P0 NANOSLEEP.SYNCS 0x989680 ;  /* 0x009896800000895d */ /* 0x004fea0003900000 */
[----:B------:R-:W2:Y:S02]  /*a350*/  @!P0 SYNCS.PHASECHK.TRANS64 P0, [R0+URZ], R2 ;  /* 0x00000002000085a7 */ /* 0x000ea400080010ff */
[----:B--2---:R-:W-:Y:S05]  /*a360*/  @!P0 BRA `(.L_x_153) ;  /* 0xfffffffc00f08947 */ /* 0x004fea000383ffff */
[----:B------:R-:W-:Y:S05]  /*a370*/  BRA `(.L_x_154) ;  /* 0xffffff8400807947 */ /* 0x000fea000383ffff */
.L_x_45:
[----:B------:R-:W-:-:S07]  /*a380*/  MOV R0, UR5 ;  /* 0x0000000500007c02 */ /* 0x000fce0008000f00 */
.L_x_155:
[----:B-1----:R1:W2:Y:S02]  /*a390*/  SYNCS.PHASECHK.TRANS64.TRYWAIT P0, [R0+URZ], R3 ;  /* 0x00000003000075a7 */ /* 0x0022a400080011ff */
[----:B--2---:R-:W-:Y:S05]  /*a3a0*/  @!P0 NANOSLEEP.SYNCS 0x989680 ;  /* 0x009896800000895d */ /* 0x004fea0003900000 */
[----:B------:R-:W2:Y:S02]  /*a3b0*/  @!P0 SYNCS.PHASECHK.TRANS64 P0, [R0+URZ], R3 ;  /* 0x00000003000085a7 */ /* 0x000ea400080010ff */
[----:B--2---:R-:W-:Y:S05]  /*a3c0*/  @!P0 BRA `(.L_x_155) ;  /* 0xfffffffc00f08947 */ /* 0x004fea000383ffff */
[----:B------:R-:W-:Y:S05]  /*a3d0*/  BRA `(.L_x_156) ;  /* 0xffffff84008c7947 */ /* 0x000fea000383ffff */
.L_x_46:
[----:B------:R-:W-:-:S07]  /*a3e0*/  MOV R0, UR5 ;  /* 0x0000000500007c02 */ /* 0x000fce0008000f00 */
.L_x_157:
[----:B-1----:R1:W2:Y:S02]  /*a3f0*/  SYNCS.PHASECHK.TRANS64.TRYWAIT P0, [R0+URZ], R3 ;  /* 0x00000003000075a7 */ /* 0x0022a400080011ff */
[----:B--2---:R-:W-:Y:S05]  /*a400*/  @!P0 NANOSLEEP.SYNCS 0x989680 ;  /* 0x009896800000895d */ /* 0x004fea0003900000 */
[----:B------:R-:W2:Y:S02]  /*a410*/  @!P0 SYNCS.PHASECHK.TRANS64 P0, [R0+URZ], R3 ;  /* 0x00000003000085a7 */ /* 0x000ea400080010ff */
[----:B--2---:R-:W-:Y:S05]  /*a420*/  @!P0 BRA `(.L_x_157) ;  /* 0xfffffffc00f08947 */ /* 0x004fea000383ffff */
[----:B------:R-:W-:Y:S05]  /*a430*/  BRA `(.L_x_158) ;  /* 0xffffff8400987947 */ /* 0x000fea000383ffff */
.L_x_47:
[----:B------:R-:W-:-:S07]  /*a440*/  MOV R0, UR5 ;  /* 0x0000000500007c02 */ /* 0x000fce0008000f00 */
.L_x_159:
[----:B-1----:R1:W2:Y:S02]  /*a450*/  SYNCS.PHASECHK.TRANS64.TRYWAIT P0, [R0+URZ], R3 ;  /* 0x00000003000075a7 */ /* 0x0022a400080011ff */
[----:B--2---:R-:W-:Y:S05]  /*a460*/  @!P0 NANOSLEEP.SYNCS 0x989680 ;  /* 0x009896800000895d */ /* 0x004fea0003900000 */
[----:B------:R-:W2:Y:S02]  /*a470*/  @!P0 SYNCS.PHASECHK.TRANS64 P0, [R0+URZ], R3 ;  /* 0x00000003000085a7 */ /* 0x000ea400080010ff */
[----:B--2---:R-:W-:Y:S05]  /*a480*/  @!P0 BRA `(.L_x_159) ;  /* 0xfffffffc00f08947 */ /* 0x004fea000383ffff */
[----:B------:R-:W-:Y:S05]  /*a490*/  BRA `(.L_x_160) ;  /* 0xffffff8400a47947 */ /* 0x000fea000383ffff */
.L_x_48:
[----:B------:R-:W-:-:S07]  /*a4a0*/  MOV R0, UR5 ;  /* 0x0000000500007c02 */ /* 0x000fce0008000f00 */
.L_x_161:
[----:B-1----:R1:W2:Y:S02]  /*a4b0*/  SYNCS.PHASECHK.TRANS64.TRYWAIT P0, [R0+URZ], R3 ;  /* 0x00000003000075a7 */ /* 0x0022a400080011ff */
[----:B--2---:R-:W-:Y:S05]  /*a4c0*/  @!P0 NANOSLEEP.SYNCS 0x989680 ;  /* 0x009896800000895d */ /* 0x004fea0003900000 */
[----:B------:R-:W2:Y:S02]  /*a4d0*/  @!P0 SYNCS.PHASECHK.TRANS64 P0, [R0+URZ], R3 ;  /* 0x00000003000085a7 */ /* 0x000ea400080010ff */
[----:B--2---:R-:W-:Y:S05]  /*a4e0*/  @!P0 BRA `(.L_x_161) ;  /* 0xfffffffc00f08947 */ /* 0x004fea000383ffff */
[----:B------:R-:W-:Y:S05]  /*a4f0*/  BRA `(.L_x_162) ;  /* 0xffffff8400b07947 */ /* 0x000fea000383ffff */
.L_x_49:
[----:B------:R-:W-:-:S07]  /*a500*/  MOV R0, UR5 ;  /* 0x0000000500007c02 */ /* 0x000fce0008000f00 */
.L_x_163:
[----:B-1----:R1:W2:Y:S02]  /*a510*/  SYNCS.PHASECHK.TRANS64.TRYWAIT P0, [R0+URZ], R3 ;  /* 0x00000003000075a7 */ /* 0x0022a400080011ff */
[----:B--2---:R-:W-:Y:S05]  /*a520*/  @!P0 NANOSLEEP.SYNCS 0x989680 ;  /* 0x009896800000895d */ /* 0x004fea0003900000 */
[----:B------:R-:W2:Y:S02]  /*a530*/  @!P0 SYNCS.PHASECHK.TRANS64 P0, [R0+URZ], R3 ;  /* 0x00000003000085a7 */ /* 0x000ea400080010ff */
[----:B--2---:R-:W-:Y:S05]  /*a540*/  @!P0 BRA `(.L_x_163) ;  /* 0xfffffffc00f08947 */ /* 0x004fea000383ffff */
[----:B------:R-:W-:Y:S05]  /*a550*/  BRA `(.L_x_164) ;  /* 0xffffff8400bc7947 */ /* 0x000fea000383ffff */
.L_x_50:
[----:B------:R-:W-:-:S07]  /*a560*/  MOV R0, UR5 ;  /* 0x0000000500007c02 */ /* 0x000fce0008000f00 */
.L_x_165:
[----:B-1----:R1:W2:Y:S02]  /*a570*/  SYNCS.PHASECHK.TRANS64.TRYWAIT P0, [R0+URZ], R3 ;  /* 0x00000003000075a7 */ /* 0x0022a400080011ff */
[----:B--2---:R-:W-:Y:S05]  /*a580*/  @!P0 NANOSLEEP.SYNCS 0x989680 ;  /* 0x009896800000895d */ /* 0x004fea0003900000 */
[----:B------:R-:W2:Y:S02]  /*a590*/  @!P0 SYNCS.PHASECHK.TRANS64 P0, [R0+URZ], R3 ;  /* 0x00000003000085a7 */ /* 0x000ea400080010ff */
[----:B--2---:R-:W-:Y:S05]  /*a5a0*/  @!P0 BRA `(.L_x_165) ;  /* 0xfffffffc00f08947 */ /* 0x004fea000383ffff */
[----:B------:R-:W-:Y:S05]  /*a5b0*/  BRA `(.L_x_166) ;  /* 0xffffff8400c87947 */ /* 0x000fea000383ffff */
.L_x_51:
[----:B------:R-:W-:-:S07]  /*a5c0*/  MOV R0, UR5 ;  /* 0x0000000500007c02 */ /* 0x000fce0008000f00 */
.L_x_167:
[----:B-1----:R1:W2:Y:S02]  /*a5d0*/  SYNCS.PHASECHK.TRANS64.TRYWAIT P0, [R0+URZ], R3 ;  /* 0x00000003000075a7 */ /* 0x0022a400080011ff */
[----:B--2---:R-:W-:Y:S05]  /*a5e0*/  @!P0 NANOSLEEP.SYNCS 0x989680 ;  /* 0x009896800000895d */ /* 0x004fea0003900000 */
[----:B------:R-:W2:Y:S02]  /*a5f0*/  @!P0 SYNCS.PHASECHK.TRANS64 P0, [R0+URZ], R3 ;  /* 0x00000003000085a7 */ /* 0x000ea400080010ff */
[----:B--2---:R-:W-:Y:S05]  /*a600*/  @!P0 BRA `(.L_x_167) ;  /* 0xfffffffc00f08947 */ /* 0x004fea000383ffff */
[----:B------:R-:W-:Y:S05]  /*a610*/  BRA `(.L_x_168) ;  /* 0xffffff8400d47947 */ /* 0x000fea000383ffff */
.L_x_52:
[----:B------:R-:W-:-:S07]  /*a620*/  MOV R0, UR5 ;  /* 0x0000000500007c02 */ /* 0x000fce0008000f00 */
.L_x_169:
[----:B-1----:R1:W2:Y:S02]  /*a630*/  SYNCS.PHASECHK.TRANS64.TRYWAIT P0, [R0+URZ], R3 ;  /* 0x00000003000075a7 */ /* 0x0022a400080011ff */
[----:B--2---:R-:W-:Y:S05]  /*a640*/  @!P0 NANOSLEEP.SYNCS 0x989680 ;  /* 0x009896800000895d */ /* 0x004fea0003900000 */
[----:B------:R-:W2:Y:S02]  /*a650*/  @!P0 SYNCS.PHASECHK.TRANS64 P0, [R0+URZ], R3 ;  /* 0x00000003000085a7 */ /* 0x000ea400080010ff */
[----:B--2---:R-:W-:Y:S05]  /*a660*/  @!P0 BRA `(.L_x_169) ;  /* 0xfffffffc00f08947 */ /* 0x004fea000383ffff */
[----:B------:R-:W-:Y:S05]  /*a670*/  BRA `(.L_x_170) ;  /* 0xffffff8400e07947 */ /* 0x000fea000383ffff */
.L_x_53:
[----:B------:R-:W-:-:S07]  /*a680*/  MOV R0, UR5 ;  /* 0x0000000500007c02 */ /* 0x000fce0008000f00 */
.L_x_171:
[----:B-1----:R1:W2:Y:S02]  /*a690*/  SYNCS.PHASECHK.TRANS64.TRYWAIT P0, [R0+URZ], R3 ;  /* 0x00000003000075a7 */ /* 0x0022a400080011ff */
[----:B--2---:R-:W-:Y:S05]  /*a6a0*/  @!P0 NANOSLEEP.SYNCS 0x989680 ;  /* 0x009896800000895d */ /* 0x004fea0003900000 */
[----:B------:R-:W2:Y:S02]  /*a6b0*/  @!P0 SYNCS.PHASECHK.TRANS64 P0, [R0+URZ], R3 ;  /* 0x00000003000085a7 */ /* 0x000ea400080010ff */
[----:B--2---:R-:W-:Y:S05]  /*a6c0*/  @!P0 BRA `(.L_x_171) ;  /* 0xfffffffc00f08947 */ /* 0x004fea000383ffff */
[----:B------:R-:W-:Y:S05]  /*a6d0*/  BRA `(.L_x_172) ;  /* 0xffffff8400ec7947 */ /* 0x000fea000383ffff */
.L_x_54:
[----:B------:R-:W-:-:S07]  /*a6e0*/  MOV R0, UR5 ;  /* 0x0000000500007c02 */ /* 0x000fce0008000f00 */
.L_x_173:
[----:B-1----:R1:W2:Y:S02]  /*a6f0*/  SYNCS.PHASECHK.TRANS64.TRYWAIT P0, [R0+URZ], R3 ;  /* 0x00000003000075a7 */ /* 0x0022a400080011ff */
[----:B--2---:R-:W-:Y:S05]  /*a700*/  @!P0 NANOSLEEP.SYNCS 0x989680 ;  /* 0x009896800000895d */ /* 0x004fea0003900000 */
[----:B------:R-:W2:Y:S02]  /*a710*/  @!P0 SYNCS.PHASECHK.TRANS64 P0, [R0+URZ], R3 ;  /* 0x00000003000085a7 */ /* 0x000ea400080010ff */
[----:B--2---:R-:W-:Y:S05]  /*a720*/  @!P0 BRA `(.L_x_173) ;  /* 0xfffffffc00f08947 */ /* 0x004fea000383ffff */
[----:B------:R-:W-:Y:S05]  /*a730*/  BRA `(.L_x_174) ;  /* 0xffffff8400f87947 */ /* 0x000fea000383ffff */
.L_x_55:
[----:B------:R-:W-:-:S07]  /*a740*/  MOV R0, UR5 ;  /* 0x0000000500007c02 */ /* 0x000fce0008000f00 */
.L_x_175:
[----:B-1----:R1:W2:Y:S02]  /*a750*/  SYNCS.PHASECHK.TRANS64.TRYWAIT P0, [R0+URZ], R3 ;  /* 0x00000003000075a7 */ /* 0x0022a400080011ff */
[----:B--2---:R-:W-:Y:S05]  /*a760*/  @!P0 NANOSLEEP.SYNCS 0x989680 ;  /* 0x009896800000895d */ /* 0x004fea0003900000 */
[----:B------:R-:W2:Y:S02]  /*a770*/  @!P0 SYNCS.PHASECHK.TRANS64 P0, [R0+URZ], R3 ;  /* 0x00000003000085a7 */ /* 0x000ea400080010ff */
[----:B--2---:R-:W-:Y:S05]  /*a780*/  @!P0 BRA `(.L_x_175) ;  /* 0xfffffffc00f08947 */ /* 0x004fea000383ffff */
[----:B------:R-:W-:Y:S05]  /*a790*/  BRA `(.L_x_176) ;  /* 0xffffff8800047947 */ /* 0x000fea000383ffff */
.L_x_56:
[----:B------:R-:W-:-:S07]  /*a7a0*/  MOV R0, UR5 ;  /* 0x0000000500007c02 */ /* 0x000fce0008000f00 */
.L_x_177:
[----:B-1----:R1:W2:Y:S02]  /*a7b0*/  SYNCS.PHASECHK.TRANS64.TRYWAIT P0, [R0+URZ], R3 ;  /* 0x00000003000075a7 */ /* 0x0022a400080011ff */
[----:B--2---:R-:W-:Y:S05]  /*a7c0*/  @!P0 NANOSLEEP.SYNCS 0x989680 ;  /* 0x009896800000895d */ /* 0x004fea0003900000 */
[----:B------:R-:W2:Y:S02]  /*a7d0*/  @!P0 SYNCS.PHASECHK.TRANS64 P0, [R0+URZ], R3 ;  /* 0x00000003000085a7 */ /* 0x000ea400080010ff */
[----:B--2---:R-:W-:Y:S05]  /*a7e0*/  @!P0 BRA `(.L_x_177) ;  /* 0xfffffffc00f08947 */ /* 0x004fea000383ffff */
[----:B------:R-:W-:Y:S05]  /*a7f0*/  BRA `(.L_x_178) ;  /* 0xffffff8800107947 */ /* 0x000fea000383ffff */
.L_x_57:
[----:B------:R-:W-:-:S07]  /*a800*/  MOV R0, UR5 ;  /* 0x0000000500007c02 */ /* 0x000fce0008000f00 */
.L_x_179:
[----:B-1----:R1:W2:Y:S02]  /*a810*/  SYNCS.PHASECHK.TRANS64.TRYWAIT P0, [R0+URZ], R3 ;  /* 0x00000003000075a7 */ /* 0x0022a400080011ff */
[----:B--2---:R-:W-:Y:S05]  /*a820*/  @!P0 NANOSLEEP.SYNCS 0x989680 ;  /* 0x009896800000895d */ /* 0x004fea0003900000 */
[----:B------:R-:W2:Y:S02]  /*a830*/  @!P0 SYNCS.PHASECHK.TRANS64 P0, [R0+URZ], R3 ;  /* 0x00000003000085a7 */ /* 0x000ea400080010ff */
[----:B--2---:R-:W-:Y:S05]  /*a840*/  @!P0 BRA `(.L_x_179) ;  /* 0xfffffffc00f08947 */ /* 0x004fea000383ffff */
[----:B------:R-:W-:Y:S05]  /*a850*/  BRA `(.L_x_180) ;  /* 0xffffff88001c7947 */ /* 0x000fea000383ffff */
.L_x_58:
[----:B------:R-:W-:-:S07]  /*a860*/  MOV R0, UR5 ;  /* 0x0000000500007c02 */ /* 0x000fce0008000f00 */
.L_x_181:
[----:B-1----:R1:W2:Y:S02]  /*a870*/  SYNCS.PHASECHK.TRANS64.TRYWAIT P0, [R0+URZ], R3 ;  /* 0x00000003000075a7 */ /* 0x0022a400080011ff */
[----:B--2---:R-:W-:Y:S05]  /*a880*/  @!P0 NANOSLEEP.SYNCS 0x989680 ;  /* 0x009896800000895d */ /* 0x004fea0003900000 */
[----:B------:R-:W2:Y:S02]  /*a890*/  @!P0 SYNCS.PHASECHK.TRANS64 P0, [R0+URZ], R3 ;  /* 0x00000003000085a7 */ /* 0x000ea400080010ff */
[----:B--2---:R-:W-:Y:S05]  /*a8a0*/  @!P0 BRA `(.L_x_181) ;  /* 0xfffffffc00f08947 */ /* 0x004fea000383ffff */
[----:B------:R-:W-:Y:S05]  /*a8b0*/  BRA `(.L_x_182) ;  /* 0xffffff8800287947 */ /* 0x000fea000383ffff */
.L_x_59:
[----:B------:R-:W-:-:S07]  /*a8c0*/  MOV R0, UR5 ;  /* 0x0000000500007c02 */ /* 0x000fce0008000f00 */
.L_x_183:
[----:B-1----:R1:W2:Y:S02]  /*a8d0*/  SYNCS.PHASECHK.TRANS64.TRYWAIT P0, [R0+URZ], R3 ;  /* 0x00000003000075a7 */ /* 0x0022a400080011ff */
[----:B--2---:R-:W-:Y:S05]  /*a8e0*/  @!P0 NANOSLEEP.SYNCS 0x989680 ;  /* 0x009896800000895d */ /* 0x004fea0003900000 */
[----:B------:R-:W2:Y:S02]  /*a8f0*/  @!P0 SYNCS.PHASECHK.TRANS64 P0, [R0+URZ], R3 ;  /* 0x00000003000085a7 */ /* 0x000ea400080010ff */
[----:B--2---:R-:W-:Y:S05]  /*a900*/  @!P0 BRA `(.L_x_183) ;  /* 0xfffffffc00f08947 */ /* 0x004fea000383ffff */
[----:B------:R-:W-:Y:S05]  /*a910*/  BRA `(.L_x_184) ;  /* 0xffffff8800347947 */ /* 0x000fea000383ffff */
.L_x_60:
[----:B------:R-:W-:-:S07]  /*a920*/  MOV R0, UR5 ;  /* 0x0000000500007c02 */ /* 0x000fce0008000f00 */
.L_x_185:
[----:B-1----:R1:W2:Y:S02]  /*a930*/  SYNCS.PHASECHK.TRANS64.TRYWAIT P0, [R0+URZ], R3 ;  /* 0x00000003000075a7 */ /* 0x0022a400080011ff */
[----:B--2---:R-:W-:Y:S05]  /*a940*/  @!P0 NANOSLEEP.SYNCS 0x989680 ;  /* 0x009896800000895d */ /* 0x004fea0003900000 */
[----:B------:R-:W2:Y:S02]  /*a950*/  @!P0 SYNCS.PHASECHK.TRANS64 P0, [R0+URZ], R3 ;  /* 0x00000003000085a7 */ /* 0x000ea400080010ff */
[----:B--2---:R-:W-:Y:S05]  /*a960*/  @!P0 BRA `(.L_x_185) ;  /* 0xfffffffc00f08947 */ /* 0x004fea000383ffff */
[----:B------:R-:W-:Y:S05]  /*a970*/  BRA `(.L_x_186) ;  /* 0xffffff8800407947 */ /* 0x000fea000383ffff */
.L_x_61:
[----:B------:R-:W-:-:S07]  /*a980*/  MOV R0, UR5 ;  /* 0x0000000500007c02 */ /* 0x000fce0008000f00 */
.L_x_187:
[----:B-1----:R1:W2:Y:S02]  /*a990*/  SYNCS.PHASECHK.TRANS64.TRYWAIT P0, [R0+URZ], R3 ;  /* 0x00000003000075a7 */ /* 0x0022a400080011ff */
[----:B--2---:R-:W-:Y:S05]  /*a9a0*/  @!P0 NANOSLEEP.SYNCS 0x989680 ;  /* 0x009896800000895d */ /* 0x004fea0003900000 */
[----:B------:R-:W2:Y:S02]  /*a9b0*/  @!P0 SYNCS.PHASECHK.TRANS64 P0, [R0+URZ], R3 ;  /* 0x00000003000085a7 */ /* 0x000ea400080010ff */
[----:B--2---:R-:W-:Y:S05]  /*a9c0*/  @!P0 BRA `(.L_x_187) ;  /* 0xfffffffc00f08947 */ /* 0x004fea000383ffff */
[----:B------:R-:W-:Y:S05]  /*a9d0*/  BRA `(.L_x_188) ;  /* 0xffffff88004c7947 */ /* 0x000fea000383ffff */
.L_x_62:
[----:B------:R-:W-:-:S07]  /*a9e0*/  MOV R0, UR5 ;  /* 0x0000000500007c02 */ /* 0x000fce0008000f00 */
.L_x_189:
[----:B-1----:R1:W2:Y:S02]  /*a9f0*/  SYNCS.PHASECHK.TRANS64.TRYWAIT P0, [R0+URZ], R3 ;  /* 0x00000003000075a7 */ /* 0x0022a400080011ff */
[----:B--2---:R-:W-:Y:S05]  /*aa00*/  @!P0 NANOSLEEP.SYNCS 0x989680 ;  /* 0x009896800000895d */ /* 0x004fea0003900000 */
[----:B------:R-:W2:Y:S02]  /*aa10*/  @!P0 SYNCS.PHASECHK.TRANS64 P0, [R0+URZ], R3 ;  /* 0x00000003000085a7 */ /* 0x000ea400080010ff */
[----:B--2---:R-:W-:Y:S05]  /*aa20*/  @!P0 BRA `(.L_x_189) ;  /* 0xfffffffc00f08947 */ /* 0x004fea000383ffff */
[----:B------:R-:W-:Y:S05]  /*aa30*/  BRA `(.L_x_190) ;  /* 0xffffff8800587947 */ /* 0x000fea000383ffff */
.L_x_65:
[----:B--2---:R2:W3:Y:S02]  /*aa40*/  SYNCS.PHASECHK.TRANS64.TRYWAIT P0, [R2+URZ+0x1f0], R4 ;  /* 0x0001f004020075a7 */ /* 0x0044e400080011ff */
[----:B---3--:R-:W-:Y:S05]  /*aa50*/  @!P0 NANOSLEEP.SYNCS 0x989680 ;  /* 0x009896800000895d */ /* 0x008fea0003900000 */
[----:B------:R-:W3:Y:S02]  /*aa60*/  @!P0 SYNCS.PHASECHK.TRANS64 P0, [R2+URZ+0x1f0], R4 ;  /* 0x0001f004020085a7 */ /* 0x000ee400080010ff */
[----:B---3--:R-:W-:Y:S05]  /*aa70*/  @!P0 BRA `(.L_x_65) ;  /* 0xfffffffc00f08947 */ /* 0x008fea000383ffff */
[----:B------:R-:W-:Y:S05]  /*aa80*/  BRA `(.L_x_191) ;  /* 0xffffff8800b47947 */ /* 0x000fea000383ffff */
.L_x_66:
[----:B------:R-:W-:-:S07]  /*aa90*/  MOV R2, UR4 ;  /* 0x0000000400027c02 */ /* 0x000fce0008000f00 */
.L_x_192:
[----:B--2---:R2:W3:Y:S02]  /*aaa0*/  SYNCS.PHASECHK.TRANS64.TRYWAIT P0, [R2+URZ+0x1a0], R5 ;  /* 0x0001a005020075a7 */ /* 0x0044e400080011ff */
[----:B---3--:R-:W-:Y:S05]  /*aab0*/  @!P0 NANOSLEEP.SYNCS 0x989680 ;  /* 0x009896800000895d */ /* 0x008fea0003900000 */
[----:B------:R-:W3:Y:S02]  /*aac0*/  @!P0 SYNCS.PHASECHK.TRANS64 P0, [R2+URZ+0x1a0], R5 ;  /* 0x0001a005020085a7 */ /* 0x000ee400080010ff */
[----:B---3--:R-:W-:Y:S05]  /*aad0*/  @!P0 BRA `(.L_x_192) ;  /* 0xfffffffc00f08947 */ /* 0x008fea000383ffff */
[----:B------:R-:W-:Y:S05]  /*aae0*/  BRA `(.L_x_193) ;  /* 0xffffff8800c47947 */ /* 0x000fea000383ffff */
.L_x_67:
[----:B--2---:R2:W3:Y:S02]  /*aaf0*/  SYNCS.PHASECHK.TRANS64.TRYWAIT P1, [R2+URZ+0x190], R4 ;  /* 0x00019004020075a7 */ /* 0x0044e400080211ff */
[----:B---3--:R-:W-:Y:S05]  /*ab00*/  @!P1 NANOSLEEP.SYNCS 0x989680 ;  /* 0x009896800000995d */ /* 0x008fea0003900000 */
[----:B------:R-:W3:Y:S02]  /*ab10*/  @!P1 SYNCS.PHASECHK.TRANS64 P1, [R2+URZ+0x190], R4 ;  /* 0x00019004020095a7 */ /* 0x000ee400080210ff */
[----:B---3--:R-:W-:Y:S05]  /*ab20*/  @!P1 BRA `(.L_x_67) ;  /* 0xfffffffc00f09947 */ /* 0x008fea000383ffff */
[----:B------:R-:W-:Y:S05]  /*ab30*/  BRA `(.L_x_194) ;  /* 0xffffff8800f47947 */ /* 0x000fea000383ffff */
.L_x_70:
[----:B------:R-:W-:-:S07]  /*ab40*/  MOV R0, UR4 ;  /* 0x0000000400007c02 */ /* 0x000fce0008000f00 */
.L_x_195:
[----:B--2---:R2:W3:Y:S02]  /*ab50*/  SYNCS.PHASECHK.TRANS64.TRYWAIT P0, [R0+URZ+0x1a0], R2 ;  /* 0x0001a002000075a7 */ /* 0x0044e400080011ff */
[----:B---3--:R-:W-:Y:S05]  /*ab60*/  @!P0 NANOSLEEP.SYNCS 0x989680 ;  /* 0x009896800000895d */ /* 0x008fea0003900000 */
[----:B------:R-:W3:Y:S02]  /*ab70*/  @!P0 SYNCS.PHASECHK.TRANS64 P0, [R0+URZ+0x1a0], R2 ;  /* 0x0001a002000085a7 */ /* 0x000ee400080010ff */
[----:B---3--:R-:W-:Y:S05]  /*ab80*/  @!P0 BRA `(.L_x_195) ;  /* 0xfffffffc00f08947 */ /* 0x008fea000383ffff */
[----:B------:R-:W-:Y:S05]  /*ab90*/  BRA `(.L_x_69) ;  /* 0xffffff8c00487947 */ /* 0x000fea000383ffff */
.L_x_77:
[----:B-1----:R1:W2:Y:S02]  /*aba0*/  SYNCS.PHASECHK.TRANS64.TRYWAIT P1, [R0+URZ+0x190], R2 ;  /* 0x00019002000075a7 */ /* 0x0022a400080211ff */
[----:B--2---:R-:W-:Y:S05]  /*abb0*/  @!P1 NANOSLEEP.SYNCS 0x989680 ;  /* 0x009896800000995d */ /* 0x004fea0003900000 */
[----:B------:R-:W2:Y:S02]  /*abc0*/  @!P1 SYNCS.PHASECHK.TRANS64 P1, [R0+URZ+0x190], R2 ;  /* 0x00019002000095a7 */ /* 0x000ea400080210ff */
[----:B--2---:R-:W-:Y:S05]  /*abd0*/  @!P1 BRA `(.L_x_77) ;  /* 0xfffffffc00f09947 */ /* 0x004fea000383ffff */
[----:B------:R-:W-:Y:S05]  /*abe0*/  BRA `(.L_x_196) ;  /* 0xffffff9000a47947 */ /* 0x000fea000383ffff */
.L_x_78:
[----:B------:R-:W-:-:S07]  /*abf0*/  MOV R2, UR19 ;  /* 0x0000001300027c02 */ /* 0x000fce0008000f00 */
.L_x_197:
[----:B-1----:R1:W2:Y:S02]  /*ac00*/  SYNCS.PHASECHK.TRANS64.TRYWAIT P0, [R2+URZ+0x1d0], R0 ;  /* 0x0001d000020075a7 */ /* 0x0022a400080011ff */
[----:B--2---:R-:W-:Y:S05]  /*ac10*/  @!P0 NANOSLEEP.SYNCS 0x989680 ;  /* 0x009896800000895d */ /* 0x004fea0003900000 */
[----:B------:R-:W2:Y:S02]  /*ac20*/  @!P0 SYNCS.PHASECHK.TRANS64 P0, [R2+URZ+0x1d0], R0 ;  /* 0x0001d000020085a7 */ /* 0x000ea400080010ff */
[----:B--2---:R-:W-:Y:S05]  /*ac30*/  @!P0 BRA `(.L_x_197) ;  /* 0xfffffffc00f08947 */ /* 0x004fea000383ffff */
[----:B------:R-:W-:Y:S05]  /*ac40*/  BRA `(.L_x_198) ;  /* 0xffffff9000d87947 */ /* 0x000fea000383ffff */
.L_x_81:
[----:B------:R-:W-:Y:S07]  /*ac50*/  MOV R0, UR6 ;  /* 0x0000000600007c02 */ /* 0x000fee0008000f00 */
.L_x_199:
[----:B-1----:R1:W2:Y:S02]  /*ac60*/  SYNCS.PHASECHK.TRANS64.TRYWAIT P0, [R0+URZ], R2 ;  /* 0x00000002000075a7 */ /* 0x0022a400080011ff */
[----:B--2---:R-:W-:Y:S05]  /*ac70*/  @!P0 NANOSLEEP.SYNCS 0x989680 ;  /* 0x009896800000895d */ /* 0x004fea0003900000 */
[----:B------:R-:W2:Y:S02]  /*ac80*/  @!P0 SYNCS.PHASECHK.TRANS64 P0, [R0+URZ], R2 ;  /* 0x00000002000085a7 */ /* 0x000ea400080010ff */
[----:B--2---:R-:W-:Y:S05]  /*ac90*/  @!P0 BRA `(.L_x_199) ;  /* 0xfffffffc00f08947 */ /* 0x004fea000383ffff */
[----:B------:R-:W-:Y:S05]  /*aca0*/  BRA `(.L_x_80) ;  /* 0xffffff9400107947 */ /* 0x000fea000383ffff */
.L_x_84:
[----:B------:R-:W-:-:S07]  /*acb0*/  MOV R0, UR4 ;  /* 0x0000000400007c02 */ /* 0x000fce0008000f00 */
.L_x_200:
[----:B--2---:R2:W4:Y:S02]  /*acc0*/  SYNCS.PHASECHK.TRANS64.TRYWAIT P0, [R0+URZ], R2 ;  /* 0x00000002000075a7 */ /* 0x00452400080011ff */
[----:B----4-:R-:W-:Y:S05]  /*acd0*/  @!P0 NANOSLEEP.SYNCS 0x989680 ;  /* 0x009896800000895d */ /* 0x010fea0003900000 */
[----:B------:R-:W4:Y:S02]  /*ace0*/  @!P0 SYNCS.PHASECHK.TRANS64 P0, [R0+URZ], R2 ;  /* 0x00000002000085a7 */ /* 0x000f2400080010ff */
[----:B----4-:R-:W-:Y:S05]  /*acf0*/  @!P0 BRA `(.L_x_200) ;  /* 0xfffffffc00f08947 */ /* 0x010fea000383ffff */
[----:B------:R-:W-:Y:S05]  /*ad00*/  BRA `(.L_x_201) ;  /* 0xffffff9400b07947 */ /* 0x000fea000383ffff */
.L_x_85:
[----:B------:R-:W-:-:S07]  /*ad10*/  MOV R0, UR5 ;  /* 0x0000000500007c02 */ /* 0x000fce0008000f00 */
.L_x_202:
[----:B-1----:R1:W2:Y:S02]  /*ad20*/  SYNCS.PHASECHK.TRANS64.TRYWAIT P0, [R0+URZ], R3 ;  /* 0x00000003000075a7 */ /* 0x0022a400080011ff */
[----:B--2---:R-:W-:Y:S05]  /*ad30*/  @!P0 NANOSLEEP.SYNCS 0x989680 ;  /* 0x009896800000895d */ /* 0x004fea0003900000 */
[----:B------:R-:W2:Y:S02]  /*ad40*/  @!P0 SYNCS.PHASECHK.TRANS64 P0, [R0+URZ], R3 ;  /* 0x00000003000085a7 */ /* 0x000ea400080010ff */
[----:B--2---:R-:W-:Y:S05]  /*ad50*/  @!P0 BRA `(.L_x_202) ;  /* 0xfffffffc00f08947 */ /* 0x004fea000383ffff */
[----:B------:R-:W-:Y:S05]  /*ad60*/  BRA `(.L_x_203) ;  /* 0xffffff9400bc7947 */ /* 0x000fea000383ffff */
.L_x_86:
[----:B------:R-:W-:-:S07]  /*ad70*/  MOV R0, UR5 ;  /* 0x0000000500007c02 */ /* 0x000fce0008000f00 */
.L_x_204:
[----:B-1----:R1:W2:Y:S02]  /*ad80*/  SYNCS.PHASECHK.TRANS64.TRYWAIT P0, [R0+URZ], R3 ;  /* 0x00000003000075a7 */ /* 0x0022a400080011ff */
[----:B--2---:R-:W-:Y:S05]  /*ad90*/  @!P0 NANOSLEEP.SYNCS 0x989680 ;  /* 0x009896800000895d */ /* 0x004fea0003900000 */
[----:B------:R-:W2:Y:S02]  /*ada0*/  @!P0 SYNCS.PHASECHK.TRANS64 P0, [R0+URZ], R3 ;  /* 0x00000003000085a7 */ /* 0x000ea400080010ff */
[----:B--2---:R-:W-:Y:S05]  /*adb0*/  @!P0 BRA `(.L_x_204) ;  /* 0xfffffffc00f08947 */ /* 0x004fea000383ffff */
[----:B------:R-:W-:Y:S05]  /*adc0*/  BRA `(.L_x_205) ;  /* 0xffffff9400c87947 */ /* 0x000fea000383ffff */
.L_x_87:
[----:B-1----:R-:W-:-:S07]  /*add0*/  MOV R0, UR4 ;  /* 0x0000000400007c02 */ /* 0x002fce0008000f00 */
.L_x_206:
[----:B-1----:R1:W2:Y:S02]  /*ade0*/  SYNCS.PHASECHK.TRANS64.TRYWAIT P0, [R0+URZ], R2 ;  /* 0x00000002000075a7 */ /* 0x0022a400080011ff */
[----:B--2---:R-:W-:Y:S05]  /*adf0*/  @!P0 NANOSLEEP.SYNCS 0x989680 ;  /* 0x009896800000895d */ /* 0x004fea0003900000 */
[----:B------:R-:W2:Y:S02]  /*ae00*/  @!P0 SYNCS.PHASECHK.TRANS64 P0, [R0+URZ], R2 ;  /* 0x00000002000085a7 */ /* 0x000ea400080010ff */
[----:B--2---:R-:W-:Y:S05]  /*ae10*/  @!P0 BRA `(.L_x_206) ;  /* 0xfffffffc00f08947 */ /* 0x004fea000383ffff */
[----:B------:R-:W-:Y:S05]  /*ae20*/  BRA `(.L_x_207) ;  /* 0xffffff9400d47947 */ /* 0x000fea000383ffff */
.L_x_92:
[----:B--2---:R2:W3:Y:S02]  /*ae30*/  SYNCS.PHASECHK.TRANS64.TRYWAIT P0, [R8+URZ+0x190], R0 ;  /* 0x00019000080075a7 */ /* 0x0044e400080011ff */
[----:B---3--:R-:W-:Y:S05]  /*ae40*/  @!P0 NANOSLEEP.SYNCS 0x989680 ;  /* 0x009896800000895d */ /* 0x008fea0003900000 */
[----:B------:R-:W3:Y:S02]  /*ae50*/  @!P0 SYNCS.PHASECHK.TRANS64 P0, [R8+URZ+0x190], R0 ;  /* 0x00019000080085a7 */ /* 0x000ee400080010ff */
[----:B---3--:R-:W-:Y:S05]  /*ae60*/  @!P0 BRA `(.L_x_92) ;  /* 0xfffffffc00f08947 */ /* 0x008fea000383ffff */
[----:B------:R-:W-:Y:S05]  /*ae70*/  BRA `(.L_x_208) ;  /* 0xffffff9c00087947 */ /* 0x000fea000383ffff */
.L_x_95:
[----:B--2---:R-:W-:Y:S07]  /*ae80*/  MOV R0, UR21 ;  /* 0x0000001500007c02 */ /* 0x004fee0008000f00 */
.L_x_209:
[----:B--2---:R2:W3:Y:S02]  /*ae90*/  SYNCS.PHASECHK.TRANS64.TRYWAIT P1, [R0+URZ+0x188], R2 ;  /* 0x00018802000075a7 */ /* 0x0044e400080211ff */
[----:B---3--:R-:W-:Y:S05]  /*aea0*/  @!P1 NANOSLEEP.SYNCS 0x989680 ;  /* 0x009896800000995d */ /* 0x008fea0003900000 */
[----:B------:R-:W3:Y:S02]  /*aeb0*/  @!P1 SYNCS.PHASECHK.TRANS64 P1, [R0+URZ+0x188], R2 ;  /* 0x00018802000095a7 */ /* 0x000ee400080210ff */
[----:B---3--:R-:W-:Y:S05]  /*aec0*/  @!P1 BRA `(.L_x_209) ;  /* 0xfffffffc00f09947 */ /* 0x008fea000383ffff */
[----:B------:R-:W-:Y:S05]  /*aed0*/  BRA `(.L_x_94) ;  /* 0xffffffa000847947 */ /* 0x000fea000383ffff */
.L_x_98:
[----:B--2---:R-:W-:Y:S07]  /*aee0*/  MOV R0, UR21 ;  /* 0x0000001500007c02 */ /* 0x004fee0008000f00 */
.L_x_210:
[----:B--2---:R2:W3:Y:S02]  /*aef0*/  SYNCS.PHASECHK.TRANS64.TRYWAIT P0, [R0+URZ+0x160], R4 ;  /* 0x00016004000075a7 */ /* 0x0044e400080011ff */
[----:B---3--:R-:W-:Y:S05]  /*af00*/  @!P0 NANOSLEEP.SYNCS 0x989680 ;  /* 0x009896800000895d */ /* 0x008fea0003900000 */
[----:B------:R-:W3:Y:S02]  /*af10*/  @!P0 SYNCS.PHASECHK.TRANS64 P0, [R0+URZ+0x160], R4 ;  /* 0x00016004000085a7 */ /* 0x000ee400080010ff */
[----:B---3--:R-:W-:Y:S05]  /*af20*/  @!P0 BRA `(.L_x_210) ;  /* 0xfffffffc00f08947 */ /* 0x008fea000383ffff */
[----:B------:R-:W-:Y:S05]  /*af30*/  BRA `(.L_x_211) ;  /* 0xffffffa000dc7947 */ /* 0x000fea000383ffff */
.L_x_99:
[----:B------:R-:W-:Y:S07]  /*af40*/  MOV R0, UR21 ;  /* 0x0000001500007c02 */ /* 0x000fee0008000f00 */
.L_x_212:
[----:B--2---:R2:W3:Y:S02]  /*af50*/  SYNCS.PHASECHK.TRANS64.TRYWAIT P0, [R0+URZ+0x168], R4 ;  /* 0x00016804000075a7 */ /* 0x0044e400080011ff */
[----:B---3--:R-:W-:Y:S05]  /*af60*/  @!P0 NANOSLEEP.SYNCS 0x989680 ;  /* 0x009896800000895d */ /* 0x008fea0003900000 */
[----:B------:R-:W3:Y:S02]  /*af70*/  @!P0 SYNCS.PHASECHK.TRANS64 P0, [R0+URZ+0x168], R4 ;  /* 0x00016804000085a7 */ /* 0x000ee400080010ff */
[----:B---3--:R-:W-:Y:S05]  /*af80*/  @!P0 BRA `(.L_x_212) ;  /* 0xfffffffc00f08947 */ /* 0x008fea000383ffff */
[----:B------:R-:W-:Y:S05]  /*af90*/  BRA `(.L_x_213) ;  /* 0xffffffa400187947 */ /* 0x000fea000383ffff */
.L_x_100:
[----:B------:R-:W-:Y:S07]  /*afa0*/  MOV R0, UR21 ;  /* 0x0000001500007c02 */ /* 0x000fee0008000f00 */
.L_x_214:
[----:B--2---:R2:W3:Y:S02]  /*afb0*/  SYNCS.PHASECHK.TRANS64.TRYWAIT P0, [R0+URZ+0x170], R4 ;  /* 0x00017004000075a7 */ /* 0x0044e400080011ff */
[----:B---3--:R-:W-:Y:S05]  /*afc0*/  @!P0 NANOSLEEP.SYNCS 0x989680 ;  /* 0x009896800000895d */ /* 0x008fea0003900000 */
[----:B------:R-:W3:Y:S02]  /*afd0*/  @!P0 SYNCS.PHASECHK.TRANS64 P0, [R0+URZ+0x170], R4 ;  /* 0x00017004000085a7 */ /* 0x000ee400080010ff */
[----:B---3--:R-:W-:Y:S05]  /*afe0*/  @!P0 BRA `(.L_x_214) ;  /* 0xfffffffc00f08947 */ /* 0x008fea000383ffff */
[----:B------:R-:W-:Y:S05]  /*aff0*/  BRA `(.L_x_215) ;  /* 0xffffffa400607947 */ /* 0x000fea000383ffff */
.L_x_101:
[----:B------:R-:W-:Y:S07]  /*b000*/  MOV R0, UR21 ;  /* 0x0000001500007c02 */ /* 0x000fee0008000f00 */
.L_x_216:
[----:B--2---:R2:W3:Y:S02]  /*b010*/  SYNCS.PHASECHK.TRANS64.TRYWAIT P0, [R0+URZ+0x178], R4 ;  /* 0x00017804000075a7 */ /* 0x0044e400080011ff */
[----:B---3--:R-:W-:Y:S05]  /*b020*/  @!P0 NANOSLEEP.SYNCS 0x989680 ;  /* 0x009896800000895d */ /* 0x008fea0003900000 */
[----:B------:R-:W3:Y:S02]  /*b030*/  @!P0 SYNCS.PHASECHK.TRANS64 P0, [R0+URZ+0x178], R4 ;  /* 0x00017804000085a7 */ /* 0x000ee400080010ff */
[----:B---3--:R-:W-:Y:S05]  /*b040*/  @!P0 BRA `(.L_x_216) ;  /* 0xfffffffc00f08947 */ /* 0x008fea000383ffff */
[----:B------:R-:W-:Y:S05]  /*b050*/  BRA `(.L_x_217) ;  /* 0xffffffa400ac7947 */ /* 0x000fea000383ffff */
.L_x_103:
[----:B------:R-:W-:-:S07]  /*b060*/  MOV R0, UR21 ;  /* 0x0000001500007c02 */ /* 0x000fce0008000f00 */
.L_x_218:
[----:B---3--:R3:W4:Y:S02]  /*b070*/  SYNCS.PHASECHK.TRANS64.TRYWAIT P0, [R0+URZ+0x160], R2 ;  /* 0x00016002000075a7 */ /* 0x00872400080011ff */
[----:B----4-:R-:W-:Y:S05]  /*b080*/  @!P0 NANOSLEEP.SYNCS 0x989680 ;  /* 0x009896800000895d */ /* 0x010fea0003900000 */
[----:B------:R-:W4:Y:S02]  /*b090*/  @!P0 SYNCS.PHASECHK.TRANS64 P0, [R0+URZ+0x160], R2 ;  /* 0x00016002000085a7 */ /* 0x000f2400080010ff */
[----:B----4-:R-:W-:Y:S05]  /*b0a0*/  @!P0 BRA `(.L_x_218) ;  /* 0xfffffffc00f08947 */ /* 0x010fea000383ffff */
[----:B------:R-:W-:Y:S05]  /*b0b0*/  BRA `(.L_x_219) ;  /* 0xffffffa800247947 */ /* 0x000fea000383ffff */
.L_x_104:
[----:B---3--:R-:W-:-:S07]  /*b0c0*/  MOV R0, UR21 ;  /* 0x0000001500007c02 */ /* 0x008fce0008000f00 */
.L_x_220:
[----:B---3--:R3:W4:Y:S02]  /*b0d0*/  SYNCS.PHASECHK.TRANS64.TRYWAIT P0, [R0+URZ+0x168], R2 ;  /* 0x00016802000075a7 */ /* 0x00872400080011ff */
[----:B----4-:R-:W-:Y:S05]  /*b0e0*/  @!P0 NANOSLEEP.SYNCS 0x989680 ;  /* 0x009896800000895d */ /* 0x010fea0003900000 */
[----:B------:R-:W4:Y:S02]  /*b0f0*/  @!P0 SYNCS.PHASECHK.TRANS64 P0, [R0+URZ+0x168], R2 ;  /* 0x00016802000085a7 */ /* 0x000f2400080010ff */
[----:B----4-:R-:W-:Y:S05]  /*b100*/  @!P0 BRA `(.L_x_220) ;  /* 0xfffffffc00f08947 */ /* 0x010fea000383ffff */
[----:B------:R-:W-:Y:S05]  /*b110*/  BRA `(.L_x_221) ;  /* 0xffffffa800147947 */ /* 0x000fea000383ffff */
.L_x_105:
[----:B---3--:R-:W-:-:S07]  /*b120*/  MOV R0, UR21 ;  /* 0x0000001500007c02 */ /* 0x008fce0008000f00 */
.L_x_222:
[----:B---3--:R3:W4:Y:S02]  /*b130*/  SYNCS.PHASECHK.TRANS64.TRYWAIT P0, [R0+URZ+0x170], R2 ;  /* 0x00017002000075a7 */ /* 0x00872400080011ff */
[----:B----4-:R-:W-:Y:S05]  /*b140*/  @!P0 NANOSLEEP.SYNCS 0x989680 ;  /* 0x009896800000895d */ /* 0x010fea0003900000 */
[----:B------:R-:W4:Y:S02]  /*b150*/  @!P0 SYNCS.PHASECHK.TRANS64 P0, [R0+URZ+0x170], R2 ;  /* 0x00017002000085a7 */ /* 0x000f2400080010ff */
[----:B----4-:R-:W-:Y:S05]  /*b160*/  @!P0 BRA `(.L_x_222) ;  /* 0xfffffffc00f08947 */ /* 0x010fea000383ffff */
[----:B------:R-:W-:Y:S05]  /*b170*/  BRA `(.L_x_223) ;  /* 0xffffffa800047947 */ /* 0x000fea000383ffff */
.L_x_107:
[----:B-1----:R1:W2:Y:S02]  /*b180*/  SYNCS.PHASECHK.TRANS64.TRYWAIT P0, [R3+URZ+0x190], R0 ;  /* 0x00019000030075a7 */ /* 0x0022a400080011ff */
[----:B--2---:R-:W-:Y:S05]  /*b190*/  @!P0 NANOSLEEP.SYNCS 0x989680 ;  /* 0x009896800000895d */ /* 0x004fea0003900000 */
[----:B------:R-:W2:Y:S02]  /*b1a0*/  @!P0 SYNCS.PHASECHK.TRANS64 P0, [R3+URZ+0x190], R0 ;  /* 0x00019000030085a7 */ /* 0x000ea400080010ff */
[----:B--2---:R-:W-:Y:S05]  /*b1b0*/  @!P0 BRA `(.L_x_107) ;  /* 0xfffffffc00f08947 */ /* 0x004fea000383ffff */
[----:B------:R-:W-:Y:S05]  /*b1c0*/  BRA `(.L_x_224) ;  /* 0xffffffa800d07947 */ /* 0x000fea000383ffff */
.L_x_118:
[----:B-1----:R1:W2:Y:S02]  /*b1d0*/  SYNCS.PHASECHK.TRANS64.TRYWAIT P1, [R2+URZ+0x140], R0 ;  /* 0x00014000020075a7 */ /* 0x0022a400080211ff */
[----:B--2---:R-:W-:Y:S05]  /*b1e0*/  @!P1 NANOSLEEP.SYNCS 0x989680 ;  /* 0x009896800000995d */ /* 0x004fea0003900000 */
[----:B------:R-:W2:Y:S02]  /*b1f0*/  @!P1 SYNCS.PHASECHK.TRANS64 P1, [R2+URZ+0x140], R0 ;  /* 0x00014000020095a7 */ /* 0x000ea400080210ff */
[----:B--2---:R-:W-:Y:S05]  /*b200*/  @!P1 BRA `(.L_x_118) ;  /* 0xfffffffc00f09947 */ /* 0x004fea000383ffff */
[----:B------:R-:W-:Y:S05]  /*b210*/  BRA `(.L_x_117) ;  /* 0xffffffb800447947 */ /* 0x000fea000383ffff */
.L_x_120:
[----:B-1----:R1:W2:Y:S02]  /*b220*/  SYNCS.PHASECHK.TRANS64.TRYWAIT P0, [R52+URZ+0x1b0], R3 ;  /* 0x0001b003340075a7 */ /* 0x0022a400080011ff */
[----:B--2---:R-:W-:Y:S05]  /*b230*/  @!P0 NANOSLEEP.SYNCS 0x989680 ;  /* 0x009896800000895d */ /* 0x004fea0003900000 */
[----:B------:R-:W2:Y:S02]  /*b240*/  @!P0 SYNCS.PHASECHK.TRANS64 P0, [R52+URZ+0x1b0], R3 ;  /* 0x0001b003340085a7 */ /* 0x000ea400080010ff */
[----:B--2---:R-:W-:Y:S05]  /*b250*/  @!P0 BRA `(.L_x_120) ;  /* 0xfffffffc00f08947 */ /* 0x004fea000383ffff */
[----:B------:R-:W-:Y:S05]  /*b260*/  BRA `(.L_x_119) ;  /* 0xffffffb800987947 */ /* 0x000fea000383ffff */
.L_x_128:
[----:B--2---:R2:W3:Y:S02]  /*b270*/  SYNCS.PHASECHK.TRANS64.TRYWAIT P0, [R0+URZ+0x140], R2 ;  /* 0x00014002000075a7 */ /* 0x0044e400080011ff */
[----:B---3--:R-:W-:Y:S05]  /*b280*/  @!P0 NANOSLEEP.SYNCS 0x989680 ;  /* 0x009896800000895d */ /* 0x008fea0003900000 */
[----:B------:R-:W3:Y:S02]  /*b290*/  @!P0 SYNCS.PHASECHK.TRANS64 P0, [R0+URZ+0x140], R2 ;  /* 0x00014002000085a7 */ /* 0x000ee400080010ff */
[----:B---3--:R-:W-:Y:S05]  /*b2a0*/  @!P0 BRA `(.L_x_128) ;  /* 0xfffffffc00f08947 */ /* 0x008fea000383ffff */
[----:B------:R-:W-:Y:S05]  /*b2b0*/  BRA `(.L_x_127) ;  /* 0xffffffc4008c7947 */ /* 0x000fea000383ffff */
.L_x_136:
[----:B--2---:R2:W3:Y:S02]  /*b2c0*/  SYNCS.PHASECHK.TRANS64.TRYWAIT P0, [R0+URZ+0x140], R4 ;  /* 0x00014004000075a7 */ /* 0x0044e400080011ff */
[----:B---3--:R-:W-:Y:S05]  /*b2d0*/  @!P0 NANOSLEEP.SYNCS 0x989680 ;  /* 0x009896800000895d */ /* 0x008fea0003900000 */
[----:B------:R-:W3:Y:S02]  /*b2e0*/  @!P0 SYNCS.PHASECHK.TRANS64 P0, [R0+URZ+0x140], R4 ;  /* 0x00014004000085a7 */ /* 0x000ee400080010ff */
[----:B---3--:R-:W-:Y:S05]  /*b2f0*/  @!P0 BRA `(.L_x_136) ;  /* 0xfffffffc00f08947 */ /* 0x008fea000383ffff */
[----:B------:R-:W-:Y:S05]  /*b300*/  BRA `(.L_x_135) ;  /* 0xffffffd000c87947 */ /* 0x000fea000383ffff */
.L_x_144:
[----:B--2---:R2:W3:Y:S02]  /*b310*/  SYNCS.PHASECHK.TRANS64.TRYWAIT P0, [R0+URZ+0x140], R2 ;  /* 0x00014002000075a7 */ /* 0x0044e400080011ff */
[----:B---3--:R-:W-:Y:S05]  /*b320*/  @!P0 NANOSLEEP.SYNCS 0x989680 ;  /* 0x009896800000895d */ /* 0x008fea0003900000 */
[----:B------:R-:W3:Y:S02]  /*b330*/  @!P0 SYNCS.PHASECHK.TRANS64 P0, [R0+URZ+0x140], R2 ;  /* 0x00014002000085a7 */ /* 0x000ee400080010ff */
[----:B---3--:R-:W-:Y:S05]  /*b340*/  @!P0 BRA `(.L_x_144) ;  /* 0xfffffffc00f08947 */ /* 0x008fea000383ffff */
[----:B------:R-:W-:Y:S05]  /*b350*/  BRA `(.L_x_143) ;  /* 0xffffffe000147947 */ /* 0x000fea000383ffff */
        .weak           $__internal_0_$__cuda_sm10x_tcgen05_guardrail_trap_col_being_dealloced_not_returned_by_alloc
        .type           $__internal_0_$__cuda_sm10x_tcgen05_guardrail_trap_col_being_dealloced_not_returned_by_alloc,@function
        .size           $__internal_0_$__cuda_sm10x_tcgen05_guardrail_trap_col_being_dealloced_not_returned_by_alloc,($__internal_1_$__cuda_sm10x_tcgen05_guardrail_trap_phase_invalid_during_alloc - $__internal_0_$__cuda_sm10x_tcgen05_guardrail_trap_col_being_dealloced_not_returned_by_alloc)
$__internal_0_$__cuda_sm10x_tcgen05_guardrail_trap_col_being_dealloced_not_returned_by_alloc:
[----:B------:R-:W-:Y:S05]  /*b360*/  BPT.TRAP 0x1 ;  /* 0x000000040000795c */ /* 0x000fea0000300000 */
[----:B------:R-:W-:-:S04]  /*b370*/  HFMA2 R3, -RZ, RZ, 0, 0 ;  /* 0x00000000ff037431 */ /* 0x000fc800000001ff */
[----:B------:R-:W-:Y:S05]  /*b380*/  RET.REL.NODEC R2 `(_ZN7cutlass13device_kernelINS_4gemm6kernel13GemmUniversalIN4cute5tupleIJiiiiEEENS1_10collective13CollectiveMmaINS1_35MainloopSm100TmaUmmaWarpSpecializedILi20ELi2ELi4ENS5_IJNS4_1CILi2EEENSA_ILi1EEESC_EEEEENS5_IJNSA_ILi64EEENSA_ILi256EEENSA_ILi32EEEEEEaNS5_IJlSC_lEEEaSJ_NS4_8TiledMMAINS4_8MMA_AtomIJNS4_15SM100_MMA_S8_SSIaaiLi64ELi256ELNS4_4UMMA5MajorE0ELSO_0ELNSN_8SaturateE0EEEEEENS4_6LayoutINS5_IJSC_SC_SC_EEENS5_IJNSA_ILi0EEESU_SU_EEEEENS5_IJNS4_10UnderscoreESX_SX_EEEEENS4_13SM90_TMA_LOADENS4_14ComposedLayoutINS4_7SwizzleILi1ELi4ELi3EEENS4_18smem_ptr_flag_bitsILi8EEENSS_INS5_IJNSA_ILi8EEESH_EEENS5_IJSH_SC_EEEEEEEvNS4_8identityENS4_23SM90_TMA_LOAD_MULTICASTES1A_vS1B_EENS_8epilogue10collective18CollectiveEpilogueINS1E_23Sm100TmaWarpSpecializedILi4ELi2ELi32ELb0ELb0EEEJSI_NS5_IJNSS_ISF_SC_EES1J_EEEaSJ_aSJ_NS1E_6fusion15FusionCallbacksIS1I_NS1L_17LinearCombinationIaiaiLNS_15FloatRoundStyleE2EEESI_S1K_JEEENS4_5SM1004TMEM4LOAD26SM100_TMEM_LOAD_16dp32b32xES10_NS11_INS12_ILi2ELi4ELi3EEES15_NSS_INS5_IJS16_SF_EEENS5_IJSF_SC_EEEEEEENS4_39AutoVectorizingCopyWithAssumedAlignmentILi128EEENS4_14SM90_TMA_STOREES1Z_S21_S21_EEEvvEEEEvNT_6ParamsE) ;  /* 0xffffff4c021c7950 */ /* 0x000fea0003c3ffff */
        .weak           $__internal_1_$__cuda_sm10x_tcgen05_guardrail_trap_phase_invalid_during_alloc
        .type           $__internal_1_$__cuda_sm10x_tcgen05_guardrail_trap_phase_invalid_during_alloc,@function
        .size           $__internal_1_$__cuda_sm10x_tcgen05_guardrail_trap_phase_invalid_during_alloc,($__internal_2_$__cuda_sm10x_tcgen05_guardrail_trap_unallocated_columns_being_dealloced - $__internal_1_$__cuda_sm10x_tcgen05_guardrail_trap_phase_invalid_during_alloc)
$__internal_1_$__cuda_sm10x_tcgen05_guardrail_trap_phase_invalid_during_alloc:
[----:B------:R-:W-:Y:S05]  /*b390*/  BPT.TRAP 0x1 ;  /* 0x000000040000795c */ /* 0x000fea0000300000 */
[----:B------:R-:W-:-:S04]  /*b3a0*/  MOV R5, 0x0 ;  /* 0x0000000000057802 */ /* 0x000fc80000000f00 */
[----:B------:R-:W-:Y:S05]  /*b3b0*/  RET.REL.NODEC R4 `(_ZN7cutlass13device_kernelINS_4gemm6kernel13GemmUniversalIN4cute5tupleIJiiiiEEENS1_10collective13CollectiveMmaINS1_35MainloopSm100TmaUmmaWarpSpecializedILi20ELi2ELi4ENS5_IJNS4_1CILi2EEENSA_ILi1EEESC_EEEEENS5_IJNSA_ILi64EEENSA_ILi256EEENSA_ILi32EEEEEEaNS5_IJlSC_lEEEaSJ_NS4_8TiledMMAINS4_8MMA_AtomIJNS4_15SM100_MMA_S8_SSIaaiLi64ELi256ELNS4_4UMMA5MajorE0ELSO_0ELNSN_8SaturateE0EEEEEENS4_6LayoutINS5_IJSC_SC_SC_EEENS5_IJNSA_ILi0EEESU_SU_EEEEENS5_IJNS4_10UnderscoreESX_SX_EEEEENS4_13SM90_TMA_LOADENS4_14ComposedLayoutINS4_7SwizzleILi1ELi4ELi3EEENS4_18smem_ptr_flag_bitsILi8EEENSS_INS5_IJNSA_ILi8EEESH_EEENS5_IJSH_SC_EEEEEEEvNS4_8identityENS4_23SM90_TMA_LOAD_MULTICASTES1A_vS1B_EENS_8epilogue10collective18CollectiveEpilogueINS1E_23Sm100TmaWarpSpecializedILi4ELi2ELi32ELb0ELb0EEEJSI_NS5_IJNSS_ISF_SC_EES1J_EEEaSJ_aSJ_NS1E_6fusion15FusionCallbacksIS1I_NS1L_17LinearCombinationIaiaiLNS_15FloatRoundStyleE2EEESI_S1K_JEEENS4_5SM1004TMEM4LOAD26SM100_TMEM_LOAD_16dp32b32xES10_NS11_INS12_ILi2ELi4ELi3EEES15_NSS_INS5_IJS16_SF_EEENS5_IJSF_SC_EEEEEEENS4_39AutoVectorizingCopyWithAssumedAlignmentILi128EEENS4_14SM90_TMA_STOREES1Z_S21_S21_EEEvvEEEEvNT_6ParamsE) ;  /* 0xffffff4c04107950 */ /* 0x000fea0003c3ffff */
        .weak           $__internal_2_$__cuda_sm10x_tcgen05_guardrail_trap_unallocated_columns_being_dealloced
        .type           $__internal_2_$__cuda_sm10x_tcgen05_guardrail_trap_unallocated_columns_being_dealloced,@function
        .size           $__internal_2_$__cuda_sm10x_tcgen05_guardrail_trap_unallocated_columns_being_dealloced,(.L_x_226 - $__internal_2_$__cuda_sm10x_tcgen05_guardrail_trap_unallocated_columns_being_dealloced)
$__internal_2_$__cuda_sm10x_tcgen05_guardrail_trap_unallocated_columns_being_dealloced:
[----:B------:R-:W-:Y:S05]  /*b3c0*/  BPT.TRAP 0x1 ;  /* 0x000000040000795c */ /* 0x000fea0000300000 */
[----:B------:R-:W-:-:S04]  /*b3d0*/  HFMA2 R3, -RZ, RZ, 0, 0 ;  /* 0x00000000ff037431 */ /* 0x000fc800000001ff */
[----:B------:R-:W-:Y:S05]  /*b3e0*/  RET.REL.NODEC R2 `(_ZN7cutlass13device_kernelINS_4gemm6kernel13GemmUniversalIN4cute5tupleIJiiiiEEENS1_10collective13CollectiveMmaINS1_35MainloopSm100TmaUmmaWarpSpecializedILi20ELi2ELi4ENS5_IJNS4_1CILi2EEENSA_ILi1EEESC_EEEEENS5_IJNSA_ILi64EEENSA_ILi256EEENSA_ILi32EEEEEEaNS5_IJlSC_lEEEaSJ_NS4_8TiledMMAINS4_8MMA_AtomIJNS4_15SM100_MMA_S8_SSIaaiLi64ELi256ELNS4_4UMMA5MajorE0ELSO_0ELNSN_8SaturateE0EEEEEENS4_6LayoutINS5_IJSC_SC_SC_EEENS5_IJNSA_ILi0EEESU_SU_EEEEENS5_IJNS4_10UnderscoreESX_SX_EEEEENS4_13SM90_TMA_LOADENS4_14ComposedLayoutINS4_7SwizzleILi1ELi4ELi3EEENS4_18smem_ptr_flag_bitsILi8EEENSS_INS5_IJNSA_ILi8EEESH_EEENS5_IJSH_SC_EEEEEEEvNS4_8identityENS4_23SM90_TMA_LOAD_MULTICASTES1A_vS1B_EENS_8epilogue10collective18CollectiveEpilogueINS1E_23Sm100TmaWarpSpecializedILi4ELi2ELi32ELb0ELb0EEEJSI_NS5_IJNSS_ISF_SC_EES1J_EEEaSJ_aSJ_NS1E_6fusion15FusionCallbacksIS1I_NS1L_17LinearCombinationIaiaiLNS_15FloatRoundStyleE2EEESI_S1K_JEEENS4_5SM1004TMEM4LOAD26SM100_TMEM_LOAD_16dp32b32xES10_NS11_INS12_ILi2ELi4ELi3EEES15_NSS_INS5_IJS16_SF_EEENS5_IJSF_SC_EEEEEEENS4_39AutoVectorizingCopyWithAssumedAlignmentILi128EEENS4_14SM90_TMA_STOREES1Z_S21_S21_EEEvvEEEEvNT_6ParamsE) ;  /* 0xffffff4c02047950 */ /* 0x000fea0003c3ffff */
.L_x_225:
[----:B------:R-:W-:-:S00]  /*b3f0*/  BRA `(.L_x_225) ;  /* 0xfffffffc00fc7947 */ /* 0x000fc0000383ffff */
[----:B------:R-:W-:-:S00]  /*b400*/  NOP ;  /* 0x0000000000007918 */ /* 0x000fc00000000000 */
[----:B------:R-:W-:-:S00]  /*b410*/  NOP ;  /* 0x0000000000007918 */ /* 0x000fc00000000000 */
[----:B------:R-:W-:-:S00]  /*b420*/  NOP ;  /* 0x0000000000007918 */ /* 0x000fc00000000000 */
[----:B------:R-:W-:-:S00]  /*b430*/  NOP ;  /* 0x0000000000007918 */ /* 0x000fc00000000000 */
[----:B------:R-:W-:-:S00]  /*b440*/  NOP ;  /* 0x0000000000007918 */ /* 0x000fc00000000000 */
[----:B------:R-:W-:-:S00]  /*b450*/  NOP ;  /* 0x0000000000007918 */ /* 0x000fc00000000000 */
[----:B------:R-:W-:-:S00]  /*b460*/  NOP ;  /* 0x0000000000007918 */ /* 0x000fc00000000000 */
[----:B------:R-:W-:-:S00]  /*b470*/  NOP ;  /* 0x0000000000007918 */ /* 0x000fc00000000000 */
.L_x_226:


//--------------------- .nv.global.init           --------------------------
	.section	.nv.global.init,"aw",@progbits
.nv.global.init:
	.type		$str$27,@object
	.size		$str$27,($str$28 - $str$27)
$str$27:
        /*0000*/ 	.byte	0x28, 0x61, 0x64, 0x64, 0x72, 0x65, 0x73, 0x73, 0x20, 0x26, 0x20, 0x6d, 0x61, 0x73, 0x6b, 0x29
        /*0010*/ 	.byte	0x20, 0x3d, 0x3d, 0x20, 0x30, 0x00
	.type		$str$28,@object
	.size		$str$28,($str$26 - $str$28)
$str$28:
        /*0016*/ 	.byte	0x2f, 0x74, 0x6d, 0x70, 0x2f, 0x63, 0x75, 0x74, 0x6c, 0x61, 0x73, 0x73, 0x5f, 0x73, 0x77, 0x65
        /*0026*/ 	.byte	0x65, 0x70, 0x5f, 0x73, 0x72, 0x63, 0x2f, 0x69, 0x6e, 0x63, 0x6c, 0x75, 0x64, 0x65, 0x2f, 0x63
        /*0036*/ 	.byte	0x75, 0x74, 0x65, 0x2f, 0x70, 0x6f, 0x69, 0x6e, 0x74, 0x65, 0x72, 0x5f, 0x66, 0x6c, 0x61, 0x67
        /*0046*/ 	.byte	0x67, 0x65, 0x64, 0x2e, 0x68, 0x70, 0x70, 0x00
	.type		$str$26,@object
	.size		$str$26,($str$25 - $str$26)
$str$26:
        /*004e*/ 	.byte	0x2f, 0x74, 0x6d, 0x70, 0x2f, 0x63, 0x75, 0x74, 0x6c, 0x61, 0x73, 0x73, 0x5f, 0x73, 0x77, 0x65
        /*005e*/ 	.byte	0x65, 0x70, 0x5f, 0x73, 0x72, 0x63, 0x2f, 0x69, 0x6e, 0x63, 0x6c, 0x75, 0x64, 0x65, 0x2f, 0x63
        /*006e*/ 	.byte	0x75, 0x74, 0x65, 0x2f, 0x61, 0x74, 0x6f, 0x6d, 0x2f, 0x63, 0x6f, 0x70, 0x79, 0x5f, 0x74, 0x72
        /*007e*/ 	.byte	0x61, 0x69, 0x74, 0x73, 0x5f, 0x73, 0x6d, 0x31, 0x30, 0x30, 0x2e, 0x68, 0x70, 0x70, 0x00
	.type		$str$25,@object
	.size		$str$25,(__unnamed_1 - $str$25)
$str$25:
        /*008d*/ 	.byte	0x28, 0x28, 0x75, 0x69, 0x6e, 0x74, 0x33, 0x32, 0x5f, 0x74, 0x28, 0x74, 0x68, 0x72, 0x65, 0x61
        /*009d*/ 	.byte	0x64, 0x49, 0x64, 0x78, 0x2e, 0x78, 0x29, 0x20, 0x2f, 0x20, 0x33, 0x32, 0x29, 0x20, 0x25, 0x20
        /*00ad*/ 	.byte	0x34, 0x29, 0x20, 0x3d, 0x3d, 0x20, 0x28, 0x28, 0x28, 0x74, 0x6d, 0x65, 0x6d, 0x5f, 0x61, 0x64
        /*00bd*/ 	.byte	0x64, 0x72, 0x20, 0x3e, 0x3e, 0x20, 0x31, 0x36, 0x29, 0x20, 0x2f, 0x20, 0x33, 0x32, 0x29, 0x20
        /*00cd*/ 	.byte	0x25, 0x20, 0x34, 0x29, 0x00
	.type		__unnamed_1,@object
	.size		__unnamed_1,(__unnamed_2 - __unnamed_1)
__unnamed_1:
        /*00d2*/ 	.byte	0x61, 0x75, 0x74, 0x6f, 0x20, 0x63, 0x75, 0x74, 0x65, 0x3a, 0x3a, 0x61, 0x73, 0x5f, 0x70, 0x6f
        /* <DEDUP_REMOVED lines=24> */
        /*0262*/ 	.byte	0x00
	.type		__unnamed_2,@object
	.size		__unnamed_2,(__unnamed_3 - __unnamed_2)
__unnamed_2:
        /* <DEDUP_REMOVED lines=26> */
	.type		__unnamed_3,@object
	.size		__unnamed_3,(.L_3 - __unnamed_3)
__unnamed_3:
        /* <DEDUP_REMOVED lines=41> */
.L_3:


//--------------------- .nv.shared._ZN7cutlass13device_kernelINS_4gemm6kernel13GemmUniversalIN4cute5tupleIJiiiiEEENS1_10collective13CollectiveMmaINS1_35MainloopSm100TmaUmmaWarpSpecializedILi20ELi2ELi4ENS5_IJNS4_1CILi2EEENSA_ILi1EEESC_EEEEENS5_IJNSA_ILi64EEENSA_ILi256EEENSA_ILi32EEEEEEaNS5_IJlSC_lEEEaSJ_NS4_8TiledMMAINS4_8MMA_AtomIJNS4_15SM100_MMA_S8_SSIaaiLi64ELi256ELNS4_4UMMA5MajorE0ELSO_0ELNSN_8SaturateE0EEEEEENS4_6LayoutINS5_IJSC_SC_SC_EEENS5_IJNSA_ILi0EEESU_SU_EEEEENS5_IJNS4_10UnderscoreESX_SX_EEEEENS4_13SM90_TMA_LOADENS4_14ComposedLayoutINS4_7SwizzleILi1ELi4ELi3EEENS4_18smem_ptr_flag_bitsILi8EEENSS_INS5_IJNSA_ILi8EEESH_EEENS5_IJSH_SC_EEEEEEEvNS4_8identityENS4_23SM90_TMA_LOAD_MULTICASTES1A_vS1B_EENS_8epilogue10collective18CollectiveEpilogueINS1E_23Sm100TmaWarpSpecializedILi4ELi2ELi32ELb0ELb0EEEJSI_NS5_IJNSS_ISF_SC_EES1J_EEEaSJ_aSJ_NS1E_6fusion15FusionCallbacksIS1I_NS1L_17LinearCombinationIaiaiLNS_15FloatRoundStyleE2EEESI_S1K_JEEENS4_5SM1004TMEM4LOAD26SM100_TMEM_LOAD_16dp32b32xES10_NS11_INS12_ILi2ELi4ELi3EEES15_NSS_INS5_IJS16_SF_EEENS5_IJSF_SC_EEEEEEENS4_39AutoVectorizingCopyWithAssumedAlignmentILi128EEENS4_14SM90_TMA_STOREES1Z_S21_S21_EEEvvEEEEvNT_6ParamsE --------------------------
	.section	.nv.shared._ZN7cutlass13device_kernelINS_4gemm6kernel13GemmUniversalIN4cute5tupleIJiiiiEEENS1_10collective13CollectiveMmaINS1_35MainloopSm100TmaUmmaWarpSpecializedILi20ELi2ELi4ENS5_IJNS4_1CILi2EEENSA_ILi1EEESC_EEEEENS5_IJNSA_ILi64EEENSA_ILi256EEENSA_ILi32EEEEEEaNS5_IJlSC_lEEEaSJ_NS4_8TiledMMAINS4_8MMA_AtomIJNS4_15SM100_MMA_S8_SSIaaiLi64ELi256ELNS4_4UMMA5MajorE0ELSO_0ELNSN_8SaturateE0EEEEEENS4_6LayoutINS5_IJSC_SC_SC_EEENS5_IJNSA_ILi0EEESU_SU_EEEEENS5_IJNS4_10UnderscoreESX_SX_EEEEENS4_13SM90_TMA_LOADENS4_14ComposedLayoutINS4_7SwizzleILi1ELi4ELi3EEENS4_18smem_ptr_flag_bitsILi8EEENSS_INS5_IJNSA_ILi8EEESH_EEENS5_IJSH_SC_EEEEEEEvNS4_8identityENS4_23SM90_TMA_LOAD_MULTICASTES1A_vS1B_EENS_8epilogue10collective18CollectiveEpilogueINS1E_23Sm100TmaWarpSpecializedILi4ELi2ELi32ELb0ELb0EEEJSI_NS5_IJNSS_ISF_SC_EES1J_EEEaSJ_aSJ_NS1E_6fusion15FusionCallbacksIS1I_NS1L_17LinearCombinationIaiaiLNS_15FloatRoundStyleE2EEESI_S1K_JEEENS4_5SM1004TMEM4LOAD26SM100_TMEM_LOAD_16dp32b32xES10_NS11_INS12_ILi2ELi4ELi3EEES15_NSS_INS5_IJS16_SF_EEENS5_IJSF_SC_EEEEEEENS4_39AutoVectorizingCopyWithAssumedAlignmentILi128EEENS4_14SM90_TMA_STOREES1Z_S21_S21_EEEvvEEEEvNT_6ParamsE,"aw",@nobits
	.sectionflags	@""
	.align	16
	.zero		1024


//--------------------- .nv.shared.reserved.0     --------------------------
	.section	.nv.shared.reserved.0,"aw",@nobits
	.weak		__nv_reservedSMEM_offset_0_alias
	.size		__nv_reservedSMEM_offset_0_alias, 0, 64
	.other		__nv_reservedSMEM_offset_0_alias,@"STO_CUDA_RESERVED_SHARED STV_DEFAULT"
__nv_reservedSMEM_offset_0_alias:
	.zero		0
.nv.shared.reserved.0:
	.zero		64
	.weak		__nv_reservedSMEM_tcgen05_partition
	.type		__nv_reservedSMEM_tcgen05_partition,@object
	.size		__nv_reservedSMEM_tcgen05_partition,(.L_0 - __nv_reservedSMEM_tcgen05_partition)
__nv_reservedSMEM_tcgen05_partition:
	.zero		32
.L_0:


//--------------------- .nv.global                --------------------------
	.section	.nv.global,"aw",@nobits
.nv.global:
	.type		_ZN40_INTERNAL_38be5e6f_4_k_cu_308626c6_162054cute1_E,@object
	.size		_ZN40_INTERNAL_38be5e6f_4_k_cu_308626c6_162054cute1_E,(_ZN40_INTERNAL_38be5e6f_4_k_cu_308626c6_162054cuda3std3__45__cpo6cbeginE - _ZN40_INTERNAL_38be5e6f_4_k_cu_308626c6_162054cute1_E)
_ZN40_INTERNAL_38be5e6f_4_k_cu_308626c6_162054cute1_E:
	.zero		1
	.type		_ZN40_INTERNAL_38be5e6f_4_k_cu_308626c6_162054cuda3std3__45__cpo6cbeginE,@object
	.size		_ZN40_INTERNAL_38be5e6f_4_k_cu_308626c6_162054cuda3std3__45__cpo6cbeginE,(_ZN40_INTERNAL_38be5e6f_4_k_cu_308626c6_162054cuda3std3__48in_placeE - _ZN40_INTERNAL_38be5e6f_4_k_cu_308626c6_162054cuda3std3__45__cpo6cbeginE)
_ZN40_INTERNAL_38be5e6f_4_k_cu_308626c6_162054cuda3std3__45__cpo6cbeginE:
	.zero		1
	.type		_ZN40_INTERNAL_38be5e6f_4_k_cu_308626c6_162054cuda3std3__48in_placeE,@object
	.size		_ZN40_INTERNAL_38be5e6f_4_k_cu_308626c6_162054cuda3std3__48in_placeE,(_ZN40_INTERNAL_38be5e6f_4_k_cu_308626c6_162054cuda3std6ranges3__45__cpo9iter_moveE - _ZN40_INTERNAL_38be5e6f_4_k_cu_308626c6_162054cuda3std3__48in_placeE)
_ZN40_INTERNAL_38be5e6f_4_k_cu_308626c6_162054cuda3std3__48in_placeE:
	.zero		1
	.type		_ZN40_INTERNAL_38be5e6f_4_k_cu_308626c6_162054cuda3std6ranges3__45__cpo9iter_moveE,@object
	.size		_ZN40_INTERNAL_38be5e6f_4_k_cu_308626c6_162054cuda3std6ranges3__45__cpo9iter_moveE,(_ZN40_INTERNAL_38be5e6f_4_k_cu_308626c6_162054cuda3std3__45__cpo5beginE - _ZN40_INTERNAL_38be5e6f_4_k_cu_308626c6_162054cuda3std6ranges3__45__cpo9iter_moveE)
_ZN40_INTERNAL_38be5e6f_4_k_cu_308626c6_162054cuda3std6ranges3__45__cpo9iter_moveE:
	.zero		1
	.type		_ZN40_INTERNAL_38be5e6f_4_k_cu_308626c6_162054cuda3std3__45__cpo5beginE,@object
	.size		_ZN40_INTERNAL_38be5e6f_4_k_cu_308626c6_162054cuda3std3__45__cpo5beginE,(_ZN40_INTERNAL_38be5e6f_4_k_cu_308626c6_162054cuda3std3__442_GLOBAL__N__38be5e6f_4_k_cu_308626c6_162056ignoreE - _ZN40_INTERNAL_38be5e6f_4_k_cu_308626c6_162054cuda3std3__45__cpo5beginE)
_ZN40_INTERNAL_38be5e6f_4_k_cu_308626c6_162054cuda3std3__45__cpo5beginE:
	.zero		1
	.type		_ZN40_INTERNAL_38be5e6f_4_k_cu_308626c6_162054cuda3std3__442_GLOBAL__N__38be5e6f_4_k_cu_308626c6_162056ignoreE,@object
	.size		_ZN40_INTERNAL_38be5e6f_4_k_cu_308626c6_162054cuda3std3__442_GLOBAL__N__38be5e6f_4_k_cu_308626c6_162056ignoreE,(_ZN40_INTERNAL_38be5e6f_4_k_cu_308626c6_162054cute7productE - _ZN40_INTERNAL_38be5e6f_4_k_cu_308626c6_162054cuda3std3__442_GLOBAL__N__38be5e6f_4_k_cu_308626c6_162056ignoreE)
_ZN40_INTERNAL_38be5e6f_4_k_cu_308626c6_162054cuda3std3__442_GLOBAL__N__38be5e6f_4_k_cu_308626c6_162056ignoreE:
	.zero		1
	.type		_ZN40_INTERNAL_38be5e6f_4_k_cu_308626c6_162054cute7productE,@object
	.size		_ZN40_INTERNAL_38be5e6f_4_k_cu_308626c6_162054cute7productE,(_ZN40_INTERNAL_38be5e6f_4_k_cu_308626c6_162054cuda3std3__45__cpo3endE - _ZN40_INTERNAL_38be5e6f_4_k_cu_308626c6_162054cute7productE)
_ZN40_INTERNAL_38be5e6f_4_k_cu_308626c6_162054cute7productE:
	.zero		1
	.type		_ZN40_INTERNAL_38be5e6f_4_k_cu_308626c6_162054cuda3std3__45__cpo3endE,@object
	.size		_ZN40_INTERNAL_38be5e6f_4_k_cu_308626c6_162054cuda3std3__45__cpo3endE,(_ZN40_INTERNAL_38be5e6f_4_k_cu_308626c6_162054cuda3std3__419piecewise_constructE - _ZN40_INTERNAL_38be5e6f_4_k_cu_308626c6_162054cuda3std3__45__cpo3endE)
_ZN40_INTERNAL_38be5e6f_4_k_cu_308626c6_162054cuda3std3__45__cpo3endE:
	.zero		1
	.type		_ZN40_INTERNAL_38be5e6f_4_k_cu_308626c6_162054cuda3std3__419piecewise_constructE,@object
	.size		_ZN40_INTERNAL_38be5e6f_4_k_cu_308626c6_162054cuda3std3__419piecewise_constructE,(_ZN40_INTERNAL_38be5e6f_4_k_cu_308626c6_162054cuda3std3__45__cpo4cendE - _ZN40_INTERNAL_38be5e6f_4_k_cu_308626c6_162054cuda3std3__419piecewise_constructE)
_ZN40_INTERNAL_38be5e6f_4_k_cu_308626c6_162054cuda3std3__419piecewise_constructE:
	.zero		1
	.type		_ZN40_INTERNAL_38be5e6f_4_k_cu_308626c6_162054cuda3std3__45__cpo4cendE,@object
	.size		_ZN40_INTERNAL_38be5e6f_4_k_cu_308626c6_162054cuda3std3__45__cpo4cendE,(_ZN40_INTERNAL_38be5e6f_4_k_cu_308626c6_162054cuda3std6ranges3__45__cpo4swapE - _ZN40_INTERNAL_38be5e6f_4_k_cu_308626c6_162054cuda3std3__45__cpo4cendE)
_ZN40_INTERNAL_38be5e6f_4_k_cu_308626c6_162054cuda3std3__45__cpo4cendE:
	.zero		1
	.type		_ZN40_INTERNAL_38be5e6f_4_k_cu_308626c6_162054cuda3std6ranges3__45__cpo4swapE,@object
	.size		_ZN40_INTERNAL_38be5e6f_4_k_cu_308626c6_162054cuda3std6ranges3__45__cpo4swapE,(.L_11 - _ZN40_INTERNAL_38be5e6f_4_k_cu_308626c6_162054cuda3std6ranges3__45__cpo4swapE)
_ZN40_INTERNAL_38be5e6f_4_k_cu_308626c6_162054cuda3std6ranges3__45__cpo4swapE:
	.zero		1
.L_11:


//--------------------- .nv.constant0._ZN7cutlass13device_kernelINS_4gemm6kernel13GemmUniversalIN4cute5tupleIJiiiiEEENS1_10collective13CollectiveMmaINS1_35MainloopSm100TmaUmmaWarpSpecializedILi20ELi2ELi4ENS5_IJNS4_1CILi2EEENSA_ILi1EEESC_EEEEENS5_IJNSA_ILi64EEENSA_ILi256EEENSA_ILi32EEEEEEaNS5_IJlSC_lEEEaSJ_NS4_8TiledMMAINS4_8MMA_AtomIJNS4_15SM100_MMA_S8_SSIaaiLi64ELi256ELNS4_4UMMA5MajorE0ELSO_0ELNSN_8SaturateE0EEEEEENS4_6LayoutINS5_IJSC_SC_SC_EEENS5_IJNSA_ILi0EEESU_SU_EEEEENS5_IJNS4_10UnderscoreESX_SX_EEEEENS4_13SM90_TMA_LOADENS4_14ComposedLayoutINS4_7SwizzleILi1ELi4ELi3EEENS4_18smem_ptr_flag_bitsILi8EEENSS_INS5_IJNSA_ILi8EEESH_EEENS5_IJSH_SC_EEEEEEEvNS4_8identityENS4_23SM90_TMA_LOAD_MULTICASTES1A_vS1B_EENS_8epilogue10collective18CollectiveEpilogueINS1E_23Sm100TmaWarpSpecializedILi4ELi2ELi32ELb0ELb0EEEJSI_NS5_IJNSS_ISF_SC_EES1J_EEEaSJ_aSJ_NS1E_6fusion15FusionCallbacksIS1I_NS1L_17LinearCombinationIaiaiLNS_15FloatRoundStyleE2EEESI_S1K_JEEENS4_5SM1004TMEM4LOAD26SM100_TMEM_LOAD_16dp32b32xES10_NS11_INS12_ILi2ELi4ELi3EEES15_NSS_INS5_IJS16_SF_EEENS5_IJSF_SC_EEEEEEENS4_39AutoVectorizingCopyWithAssumedAlignmentILi128EEENS4_14SM90_TMA_STOREES1Z_S21_S21_EEEvvEEEEvNT_6ParamsE --------------------------
	.section	.nv.constant0._ZN7cutlass13device_kernelINS_4gemm6kernel13GemmUniversalIN4cute5tupleIJiiiiEEENS1_10collective13CollectiveMmaINS1_35MainloopSm100TmaUmmaWarpSpecializedILi20ELi2ELi4ENS5_IJNS4_1CILi2EEENSA_ILi1EEESC_EEEEENS5_IJNSA_ILi64EEENSA_ILi256EEENSA_ILi32EEEEEEaNS5_IJlSC_lEEEaSJ_NS4_8TiledMMAINS4_8MMA_AtomIJNS4_15SM100_MMA_S8_SSIaaiLi64ELi256ELNS4_4UMMA5MajorE0ELSO_0ELNSN_8SaturateE0EEEEEENS4_6LayoutINS5_IJSC_SC_SC_EEENS5_IJNSA_ILi0EEESU_SU_EEEEENS5_IJNS4_10UnderscoreESX_SX_EEEEENS4_13SM90_TMA_LOADENS4_14ComposedLayoutINS4_7SwizzleILi1ELi4ELi3EEENS4_18smem_ptr_flag_bitsILi8EEENSS_INS5_IJNSA_ILi8EEESH_EEENS5_IJSH_SC_EEEEEEEvNS4_8identityENS4_23SM90_TMA_LOAD_MULTICASTES1A_vS1B_EENS_8epilogue10collective18CollectiveEpilogueINS1E_23Sm100TmaWarpSpecializedILi4ELi2ELi32ELb0ELb0EEEJSI_NS5_IJNSS_ISF_SC_EES1J_EEEaSJ_aSJ_NS1E_6fusion15FusionCallbacksIS1I_NS1L_17LinearCombinationIaiaiLNS_15FloatRoundStyleE2EEESI_S1K_JEEENS4_5SM1004TMEM4LOAD26SM100_TMEM_LOAD_16dp32b32xES10_NS11_INS12_ILi2ELi4ELi3EEES15_NSS_INS5_IJS16_SF_EEENS5_IJSF_SC_EEEEEEENS4_39AutoVectorizingCopyWithAssumedAlignmentILi128EEENS4_14SM90_TMA_STOREES1Z_S21_S21_EEEvvEEEEvNT_6ParamsE,"a",@progbits
	.sectionflags	@""
	.align	4
.nv.constant0._ZN7cutlass13device_kernelINS_4gemm6kernel13GemmUniversalIN4cute5tupleIJiiiiEEENS1_10collective13CollectiveMmaINS1_35MainloopSm100TmaUmmaWarpSpecializedILi20ELi2ELi4ENS5_IJNS4_1CILi2EEENSA_ILi1EEESC_EEEEENS5_IJNSA_ILi64EEENSA_ILi256EEENSA_ILi32EEEEEEaNS5_IJlSC_lEEEaSJ_NS4_8TiledMMAINS4_8MMA_AtomIJNS4_15SM100_MMA_S8_SSIaaiLi64ELi256ELNS4_4UMMA5MajorE0ELSO_0ELNSN_8SaturateE0EEEEEENS4_6LayoutINS5_IJSC_SC_SC_EEENS5_IJNSA_ILi0EEESU_SU_EEEEENS5_IJNS4_10UnderscoreESX_SX_EEEEENS4_13SM90_TMA_LOADENS4_14ComposedLayoutINS4_7SwizzleILi1ELi4ELi3EEENS4_18smem_ptr_flag_bitsILi8EEENSS_INS5_IJNSA_ILi8EEESH_EEENS5_IJSH_SC_EEEEEEEvNS4_8identityENS4_23SM90_TMA_LOAD_MULTICASTES1A_vS1B_EENS_8epilogue10collective18CollectiveEpilogueINS1E_23Sm100TmaWarpSpecializedILi4ELi2ELi32ELb0ELb0EEEJSI_NS5_IJNSS_ISF_SC_EES1J_EEEaSJ_aSJ_NS1E_6fusion15FusionCallbacksIS1I_NS1L_17LinearCombinationIaiaiLNS_15FloatRoundStyleE2EEESI_S1K_JEEENS4_5SM1004TMEM4LOAD26SM100_TMEM_LOAD_16dp32b32xES10_NS11_INS12_ILi2ELi4ELi3EEES15_NSS_INS5_IJS16_SF_EEENS5_IJSF_SC_EEEEEEENS4_39AutoVectorizingCopyWithAssumedAlignmentILi128EEENS4_14SM90_TMA_STOREES1Z_S21_S21_EEEvvEEEEvNT_6ParamsE:
	.zero		2944


//--------------------- SYMBOLS --------------------------

	.type		.nv.reservedSmem.offset0,@object
	.size		.nv.reservedSmem.offset0,0x4
	.type		.nv.reservedSmem.cap,@object
	.size		.nv.reservedSmem.cap,0x4
	.type		__assertfail,@function
